// auto-generated by cutlass_sweep.gemm — config: {"arch": "sm_100", "cluster_m": 2, "cluster_n": 4, "dtype": "fp16", "dtype_b": "fp16", "layout": "nt", "stages": 0, "tile_k": 128, "tile_m": 256, "tile_n": 128}
#include "cutlass/cutlass.h"
#include "cutlass/gemm/collective/collective_builder.hpp"
#include "cutlass/gemm/device/gemm_universal_adapter.h"
#include "cutlass/gemm/kernel/gemm_universal.hpp"
#include "cutlass/epilogue/collective/collective_builder.hpp"

using ElemA = cutlass::half_t;
using ElemB = cutlass::half_t;
using ElemCD = cutlass::half_t;
using Acc  = float;
using TileShape    = cute::Shape<cute::_256, cute::_128, cute::_128>;
using ClusterShape = cute::Shape<cute::_2, cute::_4, cute::_1>;

using CollectiveEpilogue = typename cutlass::epilogue::collective::CollectiveBuilder<
    cutlass::arch::Sm100, cutlass::arch::OpClassTensorOp,
    TileShape, ClusterShape,
    cutlass::epilogue::collective::EpilogueTileAuto,
    Acc, Acc,
    ElemCD, cutlass::layout::RowMajor, 128 / cutlass::sizeof_bits<ElemCD>::value,
    ElemCD, cutlass::layout::RowMajor, 128 / cutlass::sizeof_bits<ElemCD>::value,
    cutlass::epilogue::collective::EpilogueScheduleAuto
  >::CollectiveOp;

using CollectiveMainloop = typename cutlass::gemm::collective::CollectiveBuilder<
    cutlass::arch::Sm100, cutlass::arch::OpClassTensorOp,
    ElemA, cutlass::layout::RowMajor, 128 / cutlass::sizeof_bits<ElemA>::value,
    ElemB, cutlass::layout::ColumnMajor, 128 / cutlass::sizeof_bits<ElemB>::value,
    Acc,
    TileShape, ClusterShape,
    cutlass::gemm::collective::StageCountAutoCarveout<static_cast<int>(sizeof(typename CollectiveEpilogue::SharedStorage))>,
    cutlass::gemm::collective::KernelScheduleAuto
  >::CollectiveOp;

using GemmKernel = cutlass::gemm::kernel::GemmUniversal<
    cute::Shape<int,int,int,int>,
    CollectiveMainloop,
    CollectiveEpilogue
>;
using Gemm = cutlass::gemm::device::GemmUniversalAdapter<GemmKernel>;

// Force the device kernel symbol into the cubin without needing a host main.
auto* _anchor = &cutlass::device_kernel<GemmKernel>;


// ===== COMPILED SASS (sm_100a) =====

	.target	sm_100a

	.elftype	@"ET_EXEC"


//--------------------- .note.nv.tkinfo           --------------------------
	.section	.note.nv.tkinfo,"",@"SHT_NOTE"
	.sectionflags	@"SHF_NOTE_NV_TKINFO"
	.tkinfo
        /*0018*/ 	.word	0x00000002
        /*0030*/ 	.string	""
        /*0030*/ 	.string	"ptxas"
        /*0030*/ 	.string	"Cuda compilation tools, release 13.0, V13.0.88"
        /*0030*/ 	.string	"Build cuda_13.0.r13.0/compiler.36424714_0"
        /*0030*/ 	.string	"-arch sm_100a -m 64 "



//--------------------- .note.nv.cuinfo           --------------------------
	.section	.note.nv.cuinfo,"",@"SHT_NOTE"
	.sectionflags	@"SHF_NOTE_NV_CUINFO"
        /*0018*/ 	.short	0x0002
        /*001a*/ 	.short	0x0064
        /*001c*/ 	.short	0x0082
	.zero		2


//--------------------- .nv.info                  --------------------------
	.section	.nv.info,"",@"SHT_CUDA_INFO"
	.align	4


	//----- nvinfo : EIATTR_REGCOUNT
	.align		4
        /*0000*/ 	.byte	0x04, 0x2f
        /*0002*/ 	.short	(.L_19 - .L_18)
	.align		4
.L_18:
        /*0004*/ 	.word	index@(_ZN7cutlass13device_kernelINS_4gemm6kernel13GemmUniversalIN4cute5tupleIJiiiiEEENS1_10collective13CollectiveMmaINS1_35MainloopSm100TmaUmmaWarpSpecializedILi4ELi2ELi4ENS5_IJNS4_1CILi2EEENSA_ILi4EEENSA_ILi1EEEEEEEENS5_IJNSA_ILi256EEENSA_ILi128EEESH_EEENS_6half_tENS5_IJlSD_lEEESJ_SK_NS4_8TiledMMAINS4_8MMA_AtomIJNS4_26SM100_MMA_F16BF16_2x1SM_SSISJ_SJ_fLi256ELi128ELNS4_4UMMA5MajorE0ELSP_0ELNSO_7ScaleInE0ELSQ_0EEEEEENS4_6LayoutINS5_IJSD_SD_SD_EEENS5_IJNSA_ILi0EEESV_SV_EEEEENS5_IJNS4_10UnderscoreESY_SY_EEEEENS4_28SM100_TMA_2SM_LOAD_MULTICASTENS4_14ComposedLayoutINS4_7SwizzleILi3ELi4ELi3EEENS4_18smem_ptr_flag_bitsILi16EEENST_INS5_IJNSA_ILi8EEENSA_ILi64EEEEEENS5_IJS18_SD_EEEEEEEvNS4_8identityENS4_18SM100_TMA_2SM_LOADES1C_vS1D_EENS_8epilogue10collective18CollectiveEpilogueINS1G_23Sm100TmaWarpSpecializedILi4ELi2ELi32ELb1ELb0EEEJNS5_IJSH_SH_SH_EEENS5_IJNST_ISH_SD_EENST_INSA_ILi32EEESD_EEEEESJ_SK_SJ_SK_NS1G_6fusion15FusionCallbacksIS1K_NS1Q_17LinearCombinationISJ_fSJ_fLNS_15FloatRoundStyleE2EEES1L_S1P_JEEENS4_5SM1004TMEM4LOAD26SM100_TMEM_LOAD_32dp32b32xENS4_13SM90_TMA_LOADENS12_INS13_ILi2ELi4ELi3EEES16_NST_INS5_IJS17_S1N_EEENS5_IJS1N_SD_EEEEEEENS4_39AutoVectorizingCopyWithAssumedAlignmentILi128EEENS4_14SM90_TMA_STOREES25_S27_S27_EEEvvEEEEvNT_6ParamsE)
        /*0008*/ 	.word	0x00000077


	//----- nvinfo : EIATTR_FRAME_SIZE
	.align		4
.L_19:
        /*000c*/ 	.byte	0x04, 0x11
        /*000e*/ 	.short	(.L_21 - .L_20)
	.align		4
.L_20:
        /*0010*/ 	.word	index@($__internal_2_$__cuda_sm10x_tcgen05_guardrail_trap_unallocated_columns_being_dealloced)
        /*0014*/ 	.word	0x00000000


	//----- nvinfo : EIATTR_FRAME_SIZE
	.align		4
.L_21:
        /*0018*/ 	.byte	0x04, 0x11
        /*001a*/ 	.short	(.L_23 - .L_22)
	.align		4
.L_22:
        /*001c*/ 	.word	index@($__internal_1_$__cuda_sm10x_tcgen05_guardrail_trap_phase_invalid_during_alloc)
        /*0020*/ 	.word	0x00000000


	//----- nvinfo : EIATTR_FRAME_SIZE
	.align		4
.L_23:
        /*0024*/ 	.byte	0x04, 0x11
        /*0026*/ 	.short	(.L_25 - .L_24)
	.align		4
.L_24:
        /*0028*/ 	.word	index@($__internal_0_$__cuda_sm10x_tcgen05_guardrail_trap_col_being_dealloced_not_returned_by_alloc)
        /*002c*/ 	.word	0x00000000


	//----- nvinfo : EIATTR_FRAME_SIZE
	.align		4
.L_25:
        /*0030*/ 	.byte	0x04, 0x11
        /*0032*/ 	.short	(.L_27 - .L_26)
	.align		4
.L_26:
        /*0034*/ 	.word	index@(_ZN7cutlass13device_kernelINS_4gemm6kernel13GemmUniversalIN4cute5tupleIJiiiiEEENS1_10collective13CollectiveMmaINS1_35MainloopSm100TmaUmmaWarpSpecializedILi4ELi2ELi4ENS5_IJNS4_1CILi2EEENSA_ILi4EEENSA_ILi1EEEEEEEENS5_IJNSA_ILi256EEENSA_ILi128EEESH_EEENS_6half_tENS5_IJlSD_lEEESJ_SK_NS4_8TiledMMAINS4_8MMA_AtomIJNS4_26SM100_MMA_F16BF16_2x1SM_SSISJ_SJ_fLi256ELi128ELNS4_4UMMA5MajorE0ELSP_0ELNSO_7ScaleInE0ELSQ_0EEEEEENS4_6LayoutINS5_IJSD_SD_SD_EEENS5_IJNSA_ILi0EEESV_SV_EEEEENS5_IJNS4_10UnderscoreESY_SY_EEEEENS4_28SM100_TMA_2SM_LOAD_MULTICASTENS4_14ComposedLayoutINS4_7SwizzleILi3ELi4ELi3EEENS4_18smem_ptr_flag_bitsILi16EEENST_INS5_IJNSA_ILi8EEENSA_ILi64EEEEEENS5_IJS18_SD_EEEEEEEvNS4_8identityENS4_18SM100_TMA_2SM_LOADES1C_vS1D_EENS_8epilogue10collective18CollectiveEpilogueINS1G_23Sm100TmaWarpSpecializedILi4ELi2ELi32ELb1ELb0EEEJNS5_IJSH_SH_SH_EEENS5_IJNST_ISH_SD_EENST_INSA_ILi32EEESD_EEEEESJ_SK_SJ_SK_NS1G_6fusion15FusionCallbacksIS1K_NS1Q_17LinearCombinationISJ_fSJ_fLNS_15FloatRoundStyleE2EEES1L_S1P_JEEENS4_5SM1004TMEM4LOAD26SM100_TMEM_LOAD_32dp32b32xENS4_13SM90_TMA_LOADENS12_INS13_ILi2ELi4ELi3EEES16_NST_INS5_IJS17_S1N_EEENS5_IJS1N_SD_EEEEEEENS4_39AutoVectorizingCopyWithAssumedAlignmentILi128EEENS4_14SM90_TMA_STOREES25_S27_S27_EEEvvEEEEvNT_6ParamsE)
        /*0038*/ 	.word	0x00000000


	//----- nvinfo : EIATTR_MIN_STACK_SIZE
	.align		4
.L_27:
        /*003c*/ 	.byte	0x04, 0x12
        /*003e*/ 	.short	(.L_29 - .L_28)
	.align		4
.L_28:
        /*0040*/ 	.word	index@(_ZN7cutlass13device_kernelINS_4gemm6kernel13GemmUniversalIN4cute5tupleIJiiiiEEENS1_10collective13CollectiveMmaINS1_35MainloopSm100TmaUmmaWarpSpecializedILi4ELi2ELi4ENS5_IJNS4_1CILi2EEENSA_ILi4EEENSA_ILi1EEEEEEEENS5_IJNSA_ILi256EEENSA_ILi128EEESH_EEENS_6half_tENS5_IJlSD_lEEESJ_SK_NS4_8TiledMMAINS4_8MMA_AtomIJNS4_26SM100_MMA_F16BF16_2x1SM_SSISJ_SJ_fLi256ELi128ELNS4_4UMMA5MajorE0ELSP_0ELNSO_7ScaleInE0ELSQ_0EEEEEENS4_6LayoutINS5_IJSD_SD_SD_EEENS5_IJNSA_ILi0EEESV_SV_EEEEENS5_IJNS4_10UnderscoreESY_SY_EEEEENS4_28SM100_TMA_2SM_LOAD_MULTICASTENS4_14ComposedLayoutINS4_7SwizzleILi3ELi4ELi3EEENS4_18smem_ptr_flag_bitsILi16EEENST_INS5_IJNSA_ILi8EEENSA_ILi64EEEEEENS5_IJS18_SD_EEEEEEEvNS4_8identityENS4_18SM100_TMA_2SM_LOADES1C_vS1D_EENS_8epilogue10collective18CollectiveEpilogueINS1G_23Sm100TmaWarpSpecializedILi4ELi2ELi32ELb1ELb0EEEJNS5_IJSH_SH_SH_EEENS5_IJNST_ISH_SD_EENST_INSA_ILi32EEESD_EEEEESJ_SK_SJ_SK_NS1G_6fusion15FusionCallbacksIS1K_NS1Q_17LinearCombinationISJ_fSJ_fLNS_15FloatRoundStyleE2EEES1L_S1P_JEEENS4_5SM1004TMEM4LOAD26SM100_TMEM_LOAD_32dp32b32xENS4_13SM90_TMA_LOADENS12_INS13_ILi2ELi4ELi3EEES16_NST_INS5_IJS17_S1N_EEENS5_IJS1N_SD_EEEEEEENS4_39AutoVectorizingCopyWithAssumedAlignmentILi128EEENS4_14SM90_TMA_STOREES25_S27_S27_EEEvvEEEEvNT_6ParamsE)
        /*0044*/ 	.word	0x00000000
.L_29:


//--------------------- .nv.compat                --------------------------
	.section	.nv.compat,"",@"SHT_CUDA_COMPAT_INFO"
	.align	4
        /*0000*/ 	.byte	0x02, 0x09, 0x01, 0x00, 0x02, 0x02, 0x02, 0x00, 0x02, 0x05, 0x05, 0x00, 0x03, 0x07, 0x01, 0x01
        /*0010*/ 	.byte	0x02, 0x03, 0x01, 0x00, 0x02, 0x06, 0x01, 0x00, 0x04, 0x0b, 0x08, 0x00, 0x09, 0x00, 0x00, 0x00
        /*0020*/ 	.byte	0x00, 0x00, 0x00, 0x00


//--------------------- .nv.info._ZN7cutlass13device_kernelINS_4gemm6kernel13GemmUniversalIN4cute5tupleIJiiiiEEENS1_10collective13CollectiveMmaINS1_35MainloopSm100TmaUmmaWarpSpecializedILi4ELi2ELi4ENS5_IJNS4_1CILi2EEENSA_ILi4EEENSA_ILi1EEEEEEEENS5_IJNSA_ILi256EEENSA_ILi128EEESH_EEENS_6half_tENS5_IJlSD_lEEESJ_SK_NS4_8TiledMMAINS4_8MMA_AtomIJNS4_26SM100_MMA_F16BF16_2x1SM_SSISJ_SJ_fLi256ELi128ELNS4_4UMMA5MajorE0ELSP_0ELNSO_7ScaleInE0ELSQ_0EEEEEENS4_6LayoutINS5_IJSD_SD_SD_EEENS5_IJNSA_ILi0EEESV_SV_EEEEENS5_IJNS4_10UnderscoreESY_SY_EEEEENS4_28SM100_TMA_2SM_LOAD_MULTICASTENS4_14ComposedLayoutINS4_7SwizzleILi3ELi4ELi3EEENS4_18smem_ptr_flag_bitsILi16EEENST_INS5_IJNSA_ILi8EEENSA_ILi64EEEEEENS5_IJS18_SD_EEEEEEEvNS4_8identityENS4_18SM100_TMA_2SM_LOADES1C_vS1D_EENS_8epilogue10collective18CollectiveEpilogueINS1G_23Sm100TmaWarpSpecializedILi4ELi2ELi32ELb1ELb0EEEJNS5_IJSH_SH_SH_EEENS5_IJNST_ISH_SD_EENST_INSA_ILi32EEESD_EEEEESJ_SK_SJ_SK_NS1G_6fusion15FusionCallbacksIS1K_NS1Q_17LinearCombinationISJ_fSJ_fLNS_15FloatRoundStyleE2EEES1L_S1P_JEEENS4_5SM1004TMEM4LOAD26SM100_TMEM_LOAD_32dp32b32xENS4_13SM90_TMA_LOADENS12_INS13_ILi2ELi4ELi3EEES16_NST_INS5_IJS17_S1N_EEENS5_IJS1N_SD_EEEEEEENS4_39AutoVectorizingCopyWithAssumedAlignmentILi128EEENS4_14SM90_TMA_STOREES25_S27_S27_EEEvvEEEEvNT_6ParamsE --------------------------
	.section	.nv.info._ZN7cutlass13device_kernelINS_4gemm6kernel13GemmUniversalIN4cute5tupleIJiiiiEEENS1_10collective13CollectiveMmaINS1_35MainloopSm100TmaUmmaWarpSpecializedILi4ELi2ELi4ENS5_IJNS4_1CILi2EEENSA_ILi4EEENSA_ILi1EEEEEEEENS5_IJNSA_ILi256EEENSA_ILi128EEESH_EEENS_6half_tENS5_IJlSD_lEEESJ_SK_NS4_8TiledMMAINS4_8MMA_AtomIJNS4_26SM100_MMA_F16BF16_2x1SM_SSISJ_SJ_fLi256ELi128ELNS4_4UMMA5MajorE0ELSP_0ELNSO_7ScaleInE0ELSQ_0EEEEEENS4_6LayoutINS5_IJSD_SD_SD_EEENS5_IJNSA_ILi0EEESV_SV_EEEEENS5_IJNS4_10UnderscoreESY_SY_EEEEENS4_28SM100_TMA_2SM_LOAD_MULTICASTENS4_14ComposedLayoutINS4_7SwizzleILi3ELi4ELi3EEENS4_18smem_ptr_flag_bitsILi16EEENST_INS5_IJNSA_ILi8EEENSA_ILi64EEEEEENS5_IJS18_SD_EEEEEEEvNS4_8identityENS4_18SM100_TMA_2SM_LOADES1C_vS1D_EENS_8epilogue10collective18CollectiveEpilogueINS1G_23Sm100TmaWarpSpecializedILi4ELi2ELi32ELb1ELb0EEEJNS5_IJSH_SH_SH_EEENS5_IJNST_ISH_SD_EENST_INSA_ILi32EEESD_EEEEESJ_SK_SJ_SK_NS1G_6fusion15FusionCallbacksIS1K_NS1Q_17LinearCombinationISJ_fSJ_fLNS_15FloatRoundStyleE2EEES1L_S1P_JEEENS4_5SM1004TMEM4LOAD26SM100_TMEM_LOAD_32dp32b32xENS4_13SM90_TMA_LOADENS12_INS13_ILi2ELi4ELi3EEES16_NST_INS5_IJS17_S1N_EEENS5_IJS1N_SD_EEEEEEENS4_39AutoVectorizingCopyWithAssumedAlignmentILi128EEENS4_14SM90_TMA_STOREES25_S27_S27_EEEvvEEEEvNT_6ParamsE,"",@"SHT_CUDA_INFO"
	.sectionflags	@""
	.align	4


	//----- nvinfo : EIATTR_CUDA_API_VERSION
	.align		4
        /*0000*/ 	.byte	0x04, 0x37
        /*0002*/ 	.short	(.L_31 - .L_30)
.L_30:
        /*0004*/ 	.word	0x00000082


	//----- nvinfo : EIATTR_KPARAM_INFO
	.align		4
.L_31:
        /*0008*/ 	.byte	0x04, 0x17
        /*000a*/ 	.short	(.L_33 - .L_32)
.L_32:
        /*000c*/ 	.word	0x00000000
        /*0010*/ 	.short	0x0000
        /*0012*/ 	.short	0x0000
        /*0014*/ 	.byte	0x00, 0xf0, 0x01, 0x20


	//----- nvinfo : EIATTR_AT_ENTRY_FRAGMENTS
	.align		4
.L_33:
        /*0018*/ 	.byte	0x04, 0x4f
        /*001a*/ 	.short	(.L_35 - .L_34)


	//   ....[0]....
.L_34:
        /*001c*/ 	.word	0x00000007


	//----- nvinfo : EIATTR_RESERVED_SMEM_USED
	.align		4
.L_35:
        /*0020*/ 	.byte	0x01, 0x41
	.zero		2


	//----- nvinfo : EIATTR_SPARSE_MMA_MASK
	.align		4
        /*0024*/ 	.byte	0x03, 0x50
        /*0026*/ 	.short	0x0000


	//----- nvinfo : EIATTR_TCGEN05_2CTA_USED
	.align		4
        /*0028*/ 	.byte	0x01, 0x52
	.zero		2


	//----- nvinfo : EIATTR_MAXREG_COUNT
	.align		4
        /*002c*/ 	.byte	0x03, 0x1b
        /*002e*/ 	.short	0x00ff


	//----- nvinfo : EIATTR_NUM_BARRIERS
	.align		4
        /*0030*/ 	.byte	0x02, 0x4c
        /*0032*/ 	.byte	0x07
	.zero		1


	//----- nvinfo : EIATTR_EXTERNS
	.align		4
        /*0034*/ 	.byte	0x04, 0x0f
        /*0036*/ 	.short	(.L_37 - .L_36)


	//   ....[0]....
	.align		4
.L_36:
        /*0038*/ 	.word	index@(__assertfail)


	//----- nvinfo : EIATTR_MERCURY_ISA_VERSION
	.align		4
.L_37:
        /*003c*/ 	.byte	0x03, 0x5f
        /*003e*/ 	.short	0x0101


	//----- nvinfo : EIATTR_INT_WARP_WIDE_INSTR_OFFSETS
	.align		4
        /*0040*/ 	.byte	0x04, 0x31
        /*0042*/ 	.short	(.L_39 - .L_38)


	//   ....[0]....
.L_38:
        /*0044*/ 	.word	0x00000d60


	//   ....[1]....
        /*0048*/ 	.word	0x00000e00


	//   ....[2]....
        /*004c*/ 	.word	0x00004740


	//   ....[3]....
        /*0050*/ 	.word	0x00004760


	//   ....[4]....
        /*0054*/ 	.word	0x00004790


	//   ....[5]....
        /*0058*/ 	.word	0x000052d0


	//   ....[6]....
        /*005c*/ 	.word	0x00005340


	//   ....[7]....
        /*0060*/ 	.word	0x00005420


	//   ....[8]....
        /*0064*/ 	.word	0x000054a0


	//   ....[9]....
        /*0068*/ 	.word	0x000055a0


	//   ....[10]....
        /*006c*/ 	.word	0x00005620


	//   ....[11]....
        /*0070*/ 	.word	0x00005710


	//   ....[12]....
        /*0074*/ 	.word	0x000057c0


	//----- nvinfo : EIATTR_COOP_GROUP_MASK_REGIDS
	.align		4
.L_39:
        /*0078*/ 	.byte	0x04, 0x29
        /*007a*/ 	.short	(.L_41 - .L_40)


	//   ....[0]....
.L_40:
        /*007c*/ 	.word	0xffffffff


	//   ....[1]....
        /*0080*/ 	.word	0xffffffff


	//   ....[2]....
        /*0084*/ 	.word	0xffffffff


	//   ....[3]....
        /*0088*/ 	.word	0xffffffff


	//   ....[4]....
        /*008c*/ 	.word	0xffffffff


	//   ....[5]....
        /*0090*/ 	.word	0xffffffff


	//   ....[6]....
        /*0094*/ 	.word	0xffffffff


	//   ....[7]....
        /*0098*/ 	.word	0xffffffff


	//   ....[8]....
        /*009c*/ 	.word	0xffffffff


	//   ....[9]....
        /*00a0*/ 	.word	0xffffffff


	//   ....[10]....
        /*00a4*/ 	.word	0xffffffff


	//   ....[11]....
        /*00a8*/ 	.word	0xffffffff


	//   ....[12]....
        /*00ac*/ 	.word	0xffffffff


	//   ....[13]....
        /*00b0*/ 	.word	0xffffffff


	//----- nvinfo : EIATTR_COOP_GROUP_INSTR_OFFSETS
	.align		4
.L_41:
        /*00b4*/ 	.byte	0x04, 0x28
        /*00b6*/ 	.short	(.L_43 - .L_42)


	//   ....[0]....
.L_42:
        /*00b8*/ 	.word	0x000000b0


	//   ....[1]....
        /*00bc*/ 	.word	0x00000510


	//   ....[2]....
        /*00c0*/ 	.word	0x000006d0


	//   ....[3]....
        /*00c4*/ 	.word	0x00000860


	//   ....[4]....
        /*00c8*/ 	.word	0x00000950


	//   ....[5]....
        /*00cc*/ 	.word	0x00000ab0


	//   ....[6]....
        /*00d0*/ 	.word	0x00000c40


	//   ....[7]....
        /*00d4*/ 	.word	0x00000e80


	//   ....[8]....
        /*00d8*/ 	.word	0x000024b0


	//   ....[9]....
        /*00dc*/ 	.word	0x00003360


	//   ....[10]....
        /*00e0*/ 	.word	0x00003830


	//   ....[11]....
        /*00e4*/ 	.word	0x00003860


	//   ....[12]....
        /*00e8*/ 	.word	0x00004640


	//   ....[13]....
        /*00ec*/ 	.word	0x00004850


	//----- nvinfo : EIATTR_VRC_CTA_INIT_COUNT
	.align		4
.L_43:
        /*00f0*/ 	.byte	0x02, 0x4a
        /*00f2*/ 	.byte	0x80
	.zero		1


	//----- nvinfo : EIATTR_SYSCALL_OFFSETS
	.align		4
        /*00f4*/ 	.byte	0x04, 0x46
        /*00f6*/ 	.short	(.L_45 - .L_44)


	//   ....[0]....
.L_44:
        /*00f8*/ 	.word	0x00006410


	//   ....[1]....
        /*00fc*/ 	.word	0x00006500


	//   ....[2]....
        /*0100*/ 	.word	0x00006c60


	//   ....[3]....
        /*0104*/ 	.word	0x000078e0


	//   ....[4]....
        /*0108*/ 	.word	0x00008540


	//   ....[5]....
        /*010c*/ 	.word	0x000091a0


	//----- nvinfo : EIATTR_MBARRIER_INSTR_OFFSETS
	.align		4
.L_45:
        /*0110*/ 	.byte	0x04, 0x39
        /*0112*/ 	.short	(.L_47 - .L_46)


	//   ....[0]....
.L_46:
        /*0114*/ 	.word	0x00000640
        /*0118*/ 	.word	0x000000ff
        /*011c*/ 	.word	0x00000000
        /*0120*/ 	.short	0x0100
        /*0122*/ 	.byte	0x04
	.zero		1


	//   ....[1]....
        /*0124*/ 	.word	0x00000650
        /*0128*/ 	.word	0x000000ff
        /*012c*/ 	.word	0x00000020
        /*0130*/ 	.short	0x0100
        /*0132*/ 	.byte	0x04
	.zero		1


	//   ....[2]....
        /*0134*/ 	.word	0x00000660
        /*0138*/ 	.word	0x000000ff
        /*013c*/ 	.word	0x00000008
        /*0140*/ 	.short	0x0100
        /*0142*/ 	.byte	0x04
	.zero		1


	//   ....[3]....
        /*0144*/ 	.word	0x00000670
        /*0148*/ 	.word	0x000000ff
        /*014c*/ 	.word	0x00000028
        /*0150*/ 	.short	0x0100
        /*0152*/ 	.byte	0x04
	.zero		1


	//   ....[4]....
        /*0154*/ 	.word	0x00000680
        /*0158*/ 	.word	0x000000ff
        /*015c*/ 	.word	0x00000010
        /*0160*/ 	.short	0x0100
        /*0162*/ 	.byte	0x04
	.zero		1


	//   ....[5]....
        /*0164*/ 	.word	0x00000690
        /*0168*/ 	.word	0x000000ff
        /*016c*/ 	.word	0x00000030
        /*0170*/ 	.short	0x0100
        /*0172*/ 	.byte	0x04
	.zero		1


	//   ....[6]....
        /*0174*/ 	.word	0x000006a0
        /*0178*/ 	.word	0x000000ff
        /*017c*/ 	.word	0x00000018
        /*0180*/ 	.short	0x0100
        /*0182*/ 	.byte	0x04
	.zero		1


	//   ....[7]....
        /*0184*/ 	.word	0x000006b0
        /*0188*/ 	.word	0x000000ff
        /*018c*/ 	.word	0x00000038
        /*0190*/ 	.short	0x0100
        /*0192*/ 	.byte	0x04
	.zero		1


	//   ....[8]....
        /*0194*/ 	.word	0x000007d0
        /*0198*/ 	.word	0x000000ff
        /*019c*/ 	.word	0x00000040
        /*01a0*/ 	.short	0x0100
        /*01a2*/ 	.byte	0x04
	.zero		1


	//   ....[9]....
        /*01a4*/ 	.word	0x000007e0
        /*01a8*/ 	.word	0x000000ff
        /*01ac*/ 	.word	0x00000060
        /*01b0*/ 	.short	0x0100
        /*01b2*/ 	.byte	0x04
	.zero		1


	//   ....[10]....
        /*01b4*/ 	.word	0x000007f0
        /*01b8*/ 	.word	0x000000ff
        /*01bc*/ 	.word	0x00000048
        /*01c0*/ 	.short	0x0100
        /*01c2*/ 	.byte	0x04
	.zero		1


	//   ....[11]....
        /*01c4*/ 	.word	0x00000800
        /*01c8*/ 	.word	0x000000ff
        /*01cc*/ 	.word	0x00000068
        /*01d0*/ 	.short	0x0100
        /*01d2*/ 	.byte	0x04
	.zero		1


	//   ....[12]....
        /*01d4*/ 	.word	0x00000810
        /*01d8*/ 	.word	0x000000ff
        /*01dc*/ 	.word	0x00000050
        /*01e0*/ 	.short	0x0100
        /*01e2*/ 	.byte	0x04
	.zero		1


	//   ....[13]....
        /*01e4*/ 	.word	0x00000820
        /*01e8*/ 	.word	0x000000ff
        /*01ec*/ 	.word	0x00000070
        /*01f0*/ 	.short	0x0100
        /*01f2*/ 	.byte	0x04
	.zero		1


	//   ....[14]....
        /*01f4*/ 	.word	0x00000830
        /*01f8*/ 	.word	0x000000ff
        /*01fc*/ 	.word	0x00000058
        /*0200*/ 	.short	0x0100
        /*0202*/ 	.byte	0x04
	.zero		1


	//   ....[15]....
        /*0204*/ 	.word	0x00000840
        /*0208*/ 	.word	0x000000ff
        /*020c*/ 	.word	0x00000078
        /*0210*/ 	.short	0x0100
        /*0212*/ 	.byte	0x04
	.zero		1


	//   ....[16]....
        /*0214*/ 	.word	0x00000920
        /*0218*/ 	.word	0x000000ff
        /*021c*/ 	.word	0x00000080
        /*0220*/ 	.short	0x0100
        /*0222*/ 	.byte	0x06
	.zero		1


	//   ....[17]....
        /*0224*/ 	.word	0x00000930
        /*0228*/ 	.word	0x000000ff
        /*022c*/ 	.word	0x00000088
        /*0230*/ 	.short	0x0100
        /*0232*/ 	.byte	0x06
	.zero		1


	//   ....[18]....
        /*0234*/ 	.word	0x00000a60
        /*0238*/ 	.word	0x000000ff
        /*023c*/ 	.word	0x00000090
        /*0240*/ 	.short	0x0100
        /*0242*/ 	.byte	0x06
	.zero		1


	//   ....[19]....
        /*0244*/ 	.word	0x00000a70
        /*0248*/ 	.word	0x000000ff
        /*024c*/ 	.word	0x000000a0
        /*0250*/ 	.short	0x0100
        /*0252*/ 	.byte	0x06
	.zero		1


	//   ....[20]....
        /*0254*/ 	.word	0x00000a80
        /*0258*/ 	.word	0x000000ff
        /*025c*/ 	.word	0x00000098
        /*0260*/ 	.short	0x0100
        /*0262*/ 	.byte	0x06
	.zero		1


	//   ....[21]....
        /*0264*/ 	.word	0x00000a90
        /*0268*/ 	.word	0x000000ff
        /*026c*/ 	.word	0x000000a8
        /*0270*/ 	.short	0x0100
        /*0272*/ 	.byte	0x06
	.zero		1


	//   ....[22]....
        /*0274*/ 	.word	0x00000bb0
        /*0278*/ 	.word	0x000000ff
        /*027c*/ 	.word	0x000000b0
        /*0280*/ 	.short	0x0100
        /*0282*/ 	.byte	0x04
	.zero		1


	//   ....[23]....
        /*0284*/ 	.word	0x00000bc0
        /*0288*/ 	.word	0x000000ff
        /*028c*/ 	.word	0x000000d0
        /*0290*/ 	.short	0x0100
        /*0292*/ 	.byte	0x04
	.zero		1


	//   ....[24]....
        /*0294*/ 	.word	0x00000bd0
        /*0298*/ 	.word	0x000000ff
        /*029c*/ 	.word	0x000000b8
        /*02a0*/ 	.short	0x0100
        /*02a2*/ 	.byte	0x04
	.zero		1


	//   ....[25]....
        /*02a4*/ 	.word	0x00000be0
        /*02a8*/ 	.word	0x000000ff
        /*02ac*/ 	.word	0x000000d8
        /*02b0*/ 	.short	0x0100
        /*02b2*/ 	.byte	0x04
	.zero		1


	//   ....[26]....
        /*02b4*/ 	.word	0x00000bf0
        /*02b8*/ 	.word	0x000000ff
        /*02bc*/ 	.word	0x000000c0
        /*02c0*/ 	.short	0x0100
        /*02c2*/ 	.byte	0x04
	.zero		1


	//   ....[27]....
        /*02c4*/ 	.word	0x00000c00
        /*02c8*/ 	.word	0x000000ff
        /*02cc*/ 	.word	0x000000e0
        /*02d0*/ 	.short	0x0100
        /*02d2*/ 	.byte	0x04
	.zero		1


	//   ....[28]....
        /*02d4*/ 	.word	0x00000c10
        /*02d8*/ 	.word	0x000000ff
        /*02dc*/ 	.word	0x000000c8
        /*02e0*/ 	.short	0x0100
        /*02e2*/ 	.byte	0x04
	.zero		1


	//   ....[29]....
        /*02e4*/ 	.word	0x00000c20
        /*02e8*/ 	.word	0x000000ff
        /*02ec*/ 	.word	0x000000e8
        /*02f0*/ 	.short	0x0100
        /*02f2*/ 	.byte	0x04
	.zero		1


	//   ....[30]....
        /*02f4*/ 	.word	0x00000d10
        /*02f8*/ 	.word	0x000000ff
        /*02fc*/ 	.word	0x000000f0
        /*0300*/ 	.short	0x0100
        /*0302*/ 	.byte	0x04
	.zero		1


	//   ....[31]....
        /*0304*/ 	.word	0x00000d20
        /*0308*/ 	.word	0x000000ff
        /*030c*/ 	.word	0x00000100
        /*0310*/ 	.short	0x0100
        /*0312*/ 	.byte	0x04
	.zero		1


	//   ....[32]....
        /*0314*/ 	.word	0x00000d30
        /*0318*/ 	.word	0x000000ff
        /*031c*/ 	.word	0x000000f8
        /*0320*/ 	.short	0x0100
        /*0322*/ 	.byte	0x04
	.zero		1


	//   ....[33]....
        /*0324*/ 	.word	0x00000d40
        /*0328*/ 	.word	0x000000ff
        /*032c*/ 	.word	0x00000108
        /*0330*/ 	.short	0x0100
        /*0332*/ 	.byte	0x04
	.zero		1


	//   ....[34]....
        /*0334*/ 	.word	0x00000e40
        /*0338*/ 	.word	0x000000ff
        /*033c*/ 	.word	0x00000110
        /*0340*/ 	.short	0x0100
        /*0342*/ 	.byte	0x06
	.zero		1


	//   ....[35]....
        /*0344*/ 	.word	0x00001a90
        /*0348*/ 	.word	0x00000003
        /*034c*/ 	.word	0x00000100
        /*0350*/ 	.short	0x010a
        /*0352*/ 	.byte	0xff
	.zero		1


	//   ....[36]....
        /*0354*/ 	.word	0x00001ac0
        /*0358*/ 	.word	0x00000003
        /*035c*/ 	.word	0x000000f0
        /*0360*/ 	.short	0x0101
        /*0362*/ 	.byte	0xff
	.zero		1


	//   ....[37]....
        /*0364*/ 	.word	0x00001b80
        /*0368*/ 	.word	0x000000ff
        /*036c*/ 	.word	0x00000020
        /*0370*/ 	.short	0x010a
        /*0372*/ 	.byte	0x04
	.zero		1


	//   ....[38]....
        /*0374*/ 	.word	0x00001c50
        /*0378*/ 	.word	0x000000ff
        /*037c*/ 	.word	0x00000020
        /*0380*/ 	.short	0x010a
        /*0382*/ 	.byte	0x05
	.zero		1


	//   ....[39]....
        /*0384*/ 	.word	0x00001db0
        /*0388*/ 	.word	0x000000ff
        /*038c*/ 	.word	0x00000020
        /*0390*/ 	.short	0x010a
        /*0392*/ 	.byte	0x04
	.zero		1


	//   ....[40]....
        /*0394*/ 	.word	0x00002040
        /*0398*/ 	.word	0x000000ff
        /*039c*/ 	.word	0x00000088
        /*03a0*/ 	.short	0x0101
        /*03a2*/ 	.byte	0x15
	.zero		1


	//   ....[41]....
        /*03a4*/ 	.word	0x00002060
        /*03a8*/ 	.word	0x000000ff
        /*03ac*/ 	.word	0x00000020
        /*03b0*/ 	.short	0x010a
        /*03b2*/ 	.byte	0x04
	.zero		1


	//   ....[42]....
        /*03b4*/ 	.word	0x000020e0
        /*03b8*/ 	.word	0x000000ff
        /*03bc*/ 	.word	0x00000020
        /*03c0*/ 	.short	0x010a
        /*03c2*/ 	.byte	0x06
	.zero		1


	//   ....[43]....
        /*03c4*/ 	.word	0x00002220
        /*03c8*/ 	.word	0x000000ff
        /*03cc*/ 	.word	0x00000020
        /*03d0*/ 	.short	0x010a
        /*03d2*/ 	.byte	0x04
	.zero		1


	//   ....[44]....
        /*03d4*/ 	.word	0x000024e0
        /*03d8*/ 	.word	0x00000003
        /*03dc*/ 	.word	0x00000090
        /*03e0*/ 	.short	0x010a
        /*03e2*/ 	.byte	0xff
	.zero		1


	//   ....[45]....
        /*03e4*/ 	.word	0x00002630
        /*03e8*/ 	.word	0x00000000
        /*03ec*/ 	.word	0x00000000
        /*03f0*/ 	.short	0x0101
        /*03f2*/ 	.byte	0xff
	.zero		1


	//   ....[46]....
        /*03f4*/ 	.word	0x00002be0
        /*03f8*/ 	.word	0x000000ff
        /*03fc*/ 	.word	0x00000000
        /*0400*/ 	.short	0x010a
        /*0402*/ 	.byte	0x04
	.zero		1


	//   ....[47]....
        /*0404*/ 	.word	0x00002c70
        /*0408*/ 	.word	0x000000ff
        /*040c*/ 	.word	0x00000000
        /*0410*/ 	.short	0x010a
        /*0412*/ 	.byte	0x05
	.zero		1


	//   ....[48]....
        /*0414*/ 	.word	0x00002d00
        /*0418*/ 	.word	0x000000ff
        /*041c*/ 	.word	0x00000000
        /*0420*/ 	.short	0x010a
        /*0422*/ 	.byte	0x05
	.zero		1


	//   ....[49]....
        /*0424*/ 	.word	0x00002da0
        /*0428*/ 	.word	0x00000000
        /*042c*/ 	.word	0x00000000
        /*0430*/ 	.short	0x010a
        /*0432*/ 	.byte	0xff
	.zero		1


	//   ....[50]....
        /*0434*/ 	.word	0x00002ec0
        /*0438*/ 	.word	0x00000002
        /*043c*/ 	.word	0x000000f0
        /*0440*/ 	.short	0x010a
        /*0442*/ 	.byte	0xff
	.zero		1


	//   ....[51]....
        /*0444*/ 	.word	0x00002f20
        /*0448*/ 	.word	0x00000004
        /*044c*/ 	.word	0x00000000
        /*0450*/ 	.short	0x0101
        /*0452*/ 	.byte	0xff
	.zero		1


	//   ....[52]....
        /*0454*/ 	.word	0x00002f40
        /*0458*/ 	.word	0x000000ff
        /*045c*/ 	.word	0x000000a0
        /*0460*/ 	.short	0x010a
        /*0462*/ 	.byte	0x04
	.zero		1


	//   ....[53]....
        /*0464*/ 	.word	0x00003060
        /*0468*/ 	.word	0x00000002
        /*046c*/ 	.word	0x00000090
        /*0470*/ 	.short	0x010a
        /*0472*/ 	.byte	0xff
	.zero		1


	//   ....[54]....
        /*0474*/ 	.word	0x00003170
        /*0478*/ 	.word	0x00000002
        /*047c*/ 	.word	0x00000000
        /*0480*/ 	.short	0x0101
        /*0482*/ 	.byte	0xff
	.zero		1


	//   ....[55]....
        /*0484*/ 	.word	0x00003200
        /*0488*/ 	.word	0x000000ff
        /*048c*/ 	.word	0x000000a0
        /*0490*/ 	.short	0x0106
        /*0492*/ 	.byte	0x04
	.zero		1


	//   ....[56]....
        /*0494*/ 	.word	0x00003220
        /*0498*/ 	.word	0x000000ff
        /*049c*/ 	.word	0x000000a0
        /*04a0*/ 	.short	0x010a
        /*04a2*/ 	.byte	0x04
	.zero		1


	//   ....[57]....
        /*04a4*/ 	.word	0x000032b0
        /*04a8*/ 	.word	0x000000ff
        /*04ac*/ 	.word	0x000000a0
        /*04b0*/ 	.short	0x0106
        /*04b2*/ 	.byte	0x07
	.zero		1


	//   ....[58]....
        /*04b4*/ 	.word	0x000032f0
        /*04b8*/ 	.word	0x00000000
        /*04bc*/ 	.word	0x000000a0
        /*04c0*/ 	.short	0x010a
        /*04c2*/ 	.byte	0xff
	.zero		1


	//   ....[59]....
        /*04c4*/ 	.word	0x00003530
        /*04c8*/ 	.word	0x000000ff
        /*04cc*/ 	.word	0x00000008
        /*04d0*/ 	.short	0x010a
        /*04d2*/ 	.byte	0x05
	.zero		1


	//   ....[60]....
        /*04d4*/ 	.word	0x00003550
        /*04d8*/ 	.word	0x000000ff
        /*04dc*/ 	.word	0x00000008
        /*04e0*/ 	.short	0x010a
        /*04e2*/ 	.byte	0x05
	.zero		1


	//   ....[61]....
        /*04e4*/ 	.word	0x000036e0
        /*04e8*/ 	.word	0x000000ff
        /*04ec*/ 	.word	0x00000008
        /*04f0*/ 	.short	0x010a
        /*04f2*/ 	.byte	0x05
	.zero		1


	//   ....[62]....
        /*04f4*/ 	.word	0x00003700
        /*04f8*/ 	.word	0x000000ff
        /*04fc*/ 	.word	0x00000008
        /*0500*/ 	.short	0x010a
        /*0502*/ 	.byte	0x05
	.zero		1


	//   ....[63]....
        /*0504*/ 	.word	0x000037c0
        /*0508*/ 	.word	0x000000ff
        /*050c*/ 	.word	0x00000000
        /*0510*/ 	.short	0x0101
        /*0512*/ 	.byte	0x04
	.zero		1


	//   ....[64]....
        /*0514*/ 	.word	0x00003b80
        /*0518*/ 	.word	0x00000000
        /*051c*/ 	.word	0x00000090
        /*0520*/ 	.short	0x010a
        /*0522*/ 	.byte	0xff
	.zero		1


	//   ....[65]....
        /*0524*/ 	.word	0x00003c40
        /*0528*/ 	.word	0x00000000
        /*052c*/ 	.word	0x00000000
        /*0530*/ 	.short	0x0101
        /*0532*/ 	.byte	0xff
	.zero		1


	//   ....[66]....
        /*0534*/ 	.word	0x00003d00
        /*0538*/ 	.word	0x000000ff
        /*053c*/ 	.word	0x00000000
        /*0540*/ 	.short	0x010a
        /*0542*/ 	.byte	0x04
	.zero		1


	//   ....[67]....
        /*0544*/ 	.word	0x00003d10
        /*0548*/ 	.word	0x000000ff
        /*054c*/ 	.word	0x000000d0
        /*0550*/ 	.short	0x010a
        /*0552*/ 	.byte	0x2e
	.zero		1


	//   ....[68]....
        /*0554*/ 	.word	0x00003dc0
        /*0558*/ 	.word	0x000000ff
        /*055c*/ 	.word	0x00000000
        /*0560*/ 	.short	0x010a
        /*0562*/ 	.byte	0x07
	.zero		1


	//   ....[69]....
        /*0564*/ 	.word	0x00003ef0
        /*0568*/ 	.word	0x000000ff
        /*056c*/ 	.word	0x00000000
        /*0570*/ 	.short	0x010a
        /*0572*/ 	.byte	0x04
	.zero		1


	//   ....[70]....
        /*0574*/ 	.word	0x00004330
        /*0578*/ 	.word	0x000000ff
        /*057c*/ 	.word	0x00000000
        /*0580*/ 	.short	0x010a
        /*0582*/ 	.byte	0x04
	.zero		1


	//   ....[71]....
        /*0584*/ 	.word	0x000043c0
        /*0588*/ 	.word	0x000000ff
        /*058c*/ 	.word	0x00000000
        /*0590*/ 	.short	0x010a
        /*0592*/ 	.byte	0x05
	.zero		1


	//   ....[72]....
        /*0594*/ 	.word	0x00004450
        /*0598*/ 	.word	0x000000ff
        /*059c*/ 	.word	0x00000000
        /*05a0*/ 	.short	0x010a
        /*05a2*/ 	.byte	0x05
	.zero		1


	//   ....[73]....
        /*05a4*/ 	.word	0x000044f0
        /*05a8*/ 	.word	0x00000000
        /*05ac*/ 	.word	0x00000000
        /*05b0*/ 	.short	0x010a
        /*05b2*/ 	.byte	0xff
	.zero		1


	//   ....[74]....
        /*05b4*/ 	.word	0x00004530
        /*05b8*/ 	.word	0x00000000
        /*05bc*/ 	.word	0x00000000
        /*05c0*/ 	.short	0x010a
        /*05c2*/ 	.byte	0xff
	.zero		1


	//   ....[75]....
        /*05c4*/ 	.word	0x000045a0
        /*05c8*/ 	.word	0x000000ff
        /*05cc*/ 	.word	0x00000000
        /*05d0*/ 	.short	0x0101
        /*05d2*/ 	.byte	0x04
	.zero		1


	//   ....[76]....
        /*05d4*/ 	.word	0x000045e0
        /*05d8*/ 	.word	0x000000ff
        /*05dc*/ 	.word	0x00000110
        /*05e0*/ 	.short	0x010a
        /*05e2*/ 	.byte	0x29
	.zero		1


	//   ....[77]....
        /*05e4*/ 	.word	0x00004630
        /*05e8*/ 	.word	0x000000ff
        /*05ec*/ 	.word	0x00000000
        /*05f0*/ 	.short	0x0101
        /*05f2*/ 	.byte	0x04
	.zero		1


	//   ....[78]....
        /*05f4*/ 	.word	0x00004ad0
        /*05f8*/ 	.word	0x0000000c
        /*05fc*/ 	.word	0x00000090
        /*0600*/ 	.short	0x010a
        /*0602*/ 	.byte	0xff
	.zero		1


	//   ....[79]....
        /*0604*/ 	.word	0x00004c40
        /*0608*/ 	.word	0x00000000
        /*060c*/ 	.word	0x00000000
        /*0610*/ 	.short	0x0101
        /*0612*/ 	.byte	0xff
	.zero		1


	//   ....[80]....
        /*0614*/ 	.word	0x000050d0
        /*0618*/ 	.word	0x000000ff
        /*061c*/ 	.word	0x00000088
        /*0620*/ 	.short	0x010a
        /*0622*/ 	.byte	0x15
	.zero		1


	//   ....[81]....
        /*0624*/ 	.word	0x00005250
        /*0628*/ 	.word	0x000000ff
        /*062c*/ 	.word	0x00000060
        /*0630*/ 	.short	0x010a
        /*0632*/ 	.byte	0x15
	.zero		1


	//   ....[82]....
        /*0634*/ 	.word	0x000053d0
        /*0638*/ 	.word	0x000000ff
        /*063c*/ 	.word	0x00000040
        /*0640*/ 	.short	0x010b
        /*0642*/ 	.byte	0x15
	.zero		1


	//   ....[83]....
        /*0644*/ 	.word	0x000053e0
        /*0648*/ 	.word	0x000000ff
        /*064c*/ 	.word	0x00000000
        /*0650*/ 	.short	0x0101
        /*0652*/ 	.byte	0x06
	.zero		1


	//   ....[84]....
        /*0654*/ 	.word	0x000053f0
        /*0658*/ 	.word	0x000000ff
        /*065c*/ 	.word	0x00000068
        /*0660*/ 	.short	0x010a
        /*0662*/ 	.byte	0x15
	.zero		1


	//   ....[85]....
        /*0664*/ 	.word	0x00005550
        /*0668*/ 	.word	0x000000ff
        /*066c*/ 	.word	0x00000048
        /*0670*/ 	.short	0x010b
        /*0672*/ 	.byte	0x15
	.zero		1


	//   ....[86]....
        /*0674*/ 	.word	0x00005560
        /*0678*/ 	.word	0x000000ff
        /*067c*/ 	.word	0x00000000
        /*0680*/ 	.short	0x0101
        /*0682*/ 	.byte	0x06
	.zero		1


	//   ....[87]....
        /*0684*/ 	.word	0x00005570
        /*0688*/ 	.word	0x000000ff
        /*068c*/ 	.word	0x00000070
        /*0690*/ 	.short	0x010a
        /*0692*/ 	.byte	0x15
	.zero		1


	//   ....[88]....
        /*0694*/ 	.word	0x000056c0
        /*0698*/ 	.word	0x000000ff
        /*069c*/ 	.word	0x00000050
        /*06a0*/ 	.short	0x010b
        /*06a2*/ 	.byte	0x15
	.zero		1


	//   ....[89]....
        /*06a4*/ 	.word	0x000056d0
        /*06a8*/ 	.word	0x000000ff
        /*06ac*/ 	.word	0x00000000
        /*06b0*/ 	.short	0x0101
        /*06b2*/ 	.byte	0x06
	.zero		1


	//   ....[90]....
        /*06b4*/ 	.word	0x000056e0
        /*06b8*/ 	.word	0x000000ff
        /*06bc*/ 	.word	0x00000078
        /*06c0*/ 	.short	0x010a
        /*06c2*/ 	.byte	0x15
	.zero		1


	//   ....[91]....
        /*06c4*/ 	.word	0x000058d0
        /*06c8*/ 	.word	0x000000ff
        /*06cc*/ 	.word	0x00000058
        /*06d0*/ 	.short	0x010b
        /*06d2*/ 	.byte	0x15
	.zero		1


	//   ....[92]....
        /*06d4*/ 	.word	0x000058e0
        /*06d8*/ 	.word	0x000000ff
        /*06dc*/ 	.word	0x00000000
        /*06e0*/ 	.short	0x0101
        /*06e2*/ 	.byte	0x25
	.zero		1


	//   ....[93]....
        /*06e4*/ 	.word	0x00005910
        /*06e8*/ 	.word	0x000000ff
        /*06ec*/ 	.word	0x00000060
        /*06f0*/ 	.short	0x010a
        /*06f2*/ 	.byte	0x15
	.zero		1


	//   ....[94]....
        /*06f4*/ 	.word	0x00005930
        /*06f8*/ 	.word	0x000000ff
        /*06fc*/ 	.word	0x00000068
        /*0700*/ 	.short	0x010a
        /*0702*/ 	.byte	0x15
	.zero		1


	//   ....[95]....
        /*0704*/ 	.word	0x00005950
        /*0708*/ 	.word	0x000000ff
        /*070c*/ 	.word	0x00000070
        /*0710*/ 	.short	0x010a
        /*0712*/ 	.byte	0x15
	.zero		1


	//   ....[96]....
        /*0714*/ 	.word	0x00005990
        /*0718*/ 	.word	0x00000000
        /*071c*/ 	.word	0x00000078
        /*0720*/ 	.short	0x010a
        /*0722*/ 	.byte	0xff
	.zero		1


	//   ....[97]....
        /*0724*/ 	.word	0x00005ca0
        /*0728*/ 	.word	0x00000003
        /*072c*/ 	.word	0x00000090
        /*0730*/ 	.short	0x010a
        /*0732*/ 	.byte	0xff
	.zero		1


	//   ....[98]....
        /*0734*/ 	.word	0x00005e20
        /*0738*/ 	.word	0x00000000
        /*073c*/ 	.word	0x00000000
        /*0740*/ 	.short	0x0101
        /*0742*/ 	.byte	0xff
	.zero		1


	//   ....[99]....
        /*0744*/ 	.word	0x00006940
        /*0748*/ 	.word	0x000000ff
        /*074c*/ 	.word	0x00000040
        /*0750*/ 	.short	0x010a
        /*0752*/ 	.byte	0x2c
	.zero		1


	//   ....[100]....
        /*0754*/ 	.word	0x00006960
        /*0758*/ 	.word	0x00000064
        /*075c*/ 	.word	0x000000b0
        /*0760*/ 	.short	0x010a
        /*0762*/ 	.byte	0xff
	.zero		1


	//   ....[101]....
        /*0764*/ 	.word	0x00006a50
        /*0768*/ 	.word	0x000000ff
        /*076c*/ 	.word	0x00000040
        /*0770*/ 	.short	0x010a
        /*0772*/ 	.byte	0x2c
	.zero		1


	//   ....[102]....
        /*0774*/ 	.word	0x00006b40
        /*0778*/ 	.word	0x00000064
        /*077c*/ 	.word	0x000000b0
        /*0780*/ 	.short	0x010a
        /*0782*/ 	.byte	0xff
	.zero		1


	//   ....[103]....
        /*0784*/ 	.word	0x00007610
        /*0788*/ 	.word	0x00000000
        /*078c*/ 	.word	0x00000000
        /*0790*/ 	.short	0x0101
        /*0792*/ 	.byte	0xff
	.zero		1


	//   ....[104]....
        /*0794*/ 	.word	0x00007620
        /*0798*/ 	.word	0x00000003
        /*079c*/ 	.word	0x00000040
        /*07a0*/ 	.short	0x010a
        /*07a2*/ 	.byte	0xff
	.zero		1


	//   ....[105]....
        /*07a4*/ 	.word	0x00007700
        /*07a8*/ 	.word	0x00000003
        /*07ac*/ 	.word	0x00000040
        /*07b0*/ 	.short	0x010a
        /*07b2*/ 	.byte	0xff
	.zero		1


	//   ....[106]....
        /*07b4*/ 	.word	0x00008270
        /*07b8*/ 	.word	0x0000003d
        /*07bc*/ 	.word	0x00000000
        /*07c0*/ 	.short	0x0101
        /*07c2*/ 	.byte	0xff
	.zero		1


	//   ....[107]....
        /*07c4*/ 	.word	0x00008290
        /*07c8*/ 	.word	0x0000003e
        /*07cc*/ 	.word	0x00000040
        /*07d0*/ 	.short	0x010a
        /*07d2*/ 	.byte	0xff
	.zero		1


	//   ....[108]....
        /*07d4*/ 	.word	0x00008360
        /*07d8*/ 	.word	0x0000003e
        /*07dc*/ 	.word	0x00000040
        /*07e0*/ 	.short	0x010a
        /*07e2*/ 	.byte	0xff
	.zero		1


	//   ....[109]....
        /*07e4*/ 	.word	0x00008ed0
        /*07e8*/ 	.word	0x0000003d
        /*07ec*/ 	.word	0x00000000
        /*07f0*/ 	.short	0x0101
        /*07f2*/ 	.byte	0xff
	.zero		1


	//   ....[110]....
        /*07f4*/ 	.word	0x00008ef0
        /*07f8*/ 	.word	0x0000003e
        /*07fc*/ 	.word	0x00000040
        /*0800*/ 	.short	0x010a
        /*0802*/ 	.byte	0xff
	.zero		1


	//   ....[111]....
        /*0804*/ 	.word	0x00008fc0
        /*0808*/ 	.word	0x0000003e
        /*080c*/ 	.word	0x00000040
        /*0810*/ 	.short	0x010a
        /*0812*/ 	.byte	0xff
	.zero		1


	//   ....[112]....
        /*0814*/ 	.word	0x00009290
        /*0818*/ 	.word	0x00000074
        /*081c*/ 	.word	0x00000000
        /*0820*/ 	.short	0x0101
        /*0822*/ 	.byte	0xff
	.zero		1


	//   ....[113]....
        /*0824*/ 	.word	0x00009b80
        /*0828*/ 	.word	0x00000002
        /*082c*/ 	.word	0x00000000
        /*0830*/ 	.short	0x0101
        /*0832*/ 	.byte	0xff
	.zero		1


	//   ....[114]....
        /*0834*/ 	.word	0x00009e20
        /*0838*/ 	.word	0x000000ff
        /*083c*/ 	.word	0x00000000
        /*0840*/ 	.short	0x0101
        /*0842*/ 	.byte	0x06
	.zero		1


	//   ....[115]....
        /*0844*/ 	.word	0x00009e40
        /*0848*/ 	.word	0x00000003
        /*084c*/ 	.word	0x00000100
        /*0850*/ 	.short	0x010a
        /*0852*/ 	.byte	0xff
	.zero		1


	//   ....[116]....
        /*0854*/ 	.word	0x00009ea0
        /*0858*/ 	.word	0x00000000
        /*085c*/ 	.word	0x00000020
        /*0860*/ 	.short	0x010a
        /*0862*/ 	.byte	0xff
	.zero		1


	//   ....[117]....
        /*0864*/ 	.word	0x00009f00
        /*0868*/ 	.word	0x00000000
        /*086c*/ 	.word	0x00000020
        /*0870*/ 	.short	0x010a
        /*0872*/ 	.byte	0xff
	.zero		1


	//   ....[118]....
        /*0874*/ 	.word	0x00009f50
        /*0878*/ 	.word	0x00000003
        /*087c*/ 	.word	0x00000090
        /*0880*/ 	.short	0x010a
        /*0882*/ 	.byte	0xff
	.zero		1


	//   ....[119]....
        /*0884*/ 	.word	0x00009fb0
        /*0888*/ 	.word	0x00000000
        /*088c*/ 	.word	0x00000000
        /*0890*/ 	.short	0x010a
        /*0892*/ 	.byte	0xff
	.zero		1


	//   ....[120]....
        /*0894*/ 	.word	0x0000a010
        /*0898*/ 	.word	0x00000000
        /*089c*/ 	.word	0x00000000
        /*08a0*/ 	.short	0x010a
        /*08a2*/ 	.byte	0xff
	.zero		1


	//   ....[121]....
        /*08a4*/ 	.word	0x0000a070
        /*08a8*/ 	.word	0x00000000
        /*08ac*/ 	.word	0x00000000
        /*08b0*/ 	.short	0x010a
        /*08b2*/ 	.byte	0xff
	.zero		1


	//   ....[122]....
        /*08b4*/ 	.word	0x0000a0c0
        /*08b8*/ 	.word	0x00000002
        /*08bc*/ 	.word	0x000000f0
        /*08c0*/ 	.short	0x010a
        /*08c2*/ 	.byte	0xff
	.zero		1


	//   ....[123]....
        /*08c4*/ 	.word	0x0000a120
        /*08c8*/ 	.word	0x00000002
        /*08cc*/ 	.word	0x000000a0
        /*08d0*/ 	.short	0x010a
        /*08d2*/ 	.byte	0xff
	.zero		1


	//   ....[124]....
        /*08d4*/ 	.word	0x0000a170
        /*08d8*/ 	.word	0x00000002
        /*08dc*/ 	.word	0x00000090
        /*08e0*/ 	.short	0x010a
        /*08e2*/ 	.byte	0xff
	.zero		1


	//   ....[125]....
        /*08e4*/ 	.word	0x0000a1d0
        /*08e8*/ 	.word	0x00000000
        /*08ec*/ 	.word	0x000000a0
        /*08f0*/ 	.short	0x010a
        /*08f2*/ 	.byte	0xff
	.zero		1


	//   ....[126]....
        /*08f4*/ 	.word	0x0000a230
        /*08f8*/ 	.word	0x00000000
        /*08fc*/ 	.word	0x00000008
        /*0900*/ 	.short	0x010a
        /*0902*/ 	.byte	0xff
	.zero		1


	//   ....[127]....
        /*0904*/ 	.word	0x0000a320
        /*0908*/ 	.word	0x00000000
        /*090c*/ 	.word	0x00000008
        /*0910*/ 	.short	0x010a
        /*0912*/ 	.byte	0xff
	.zero		1


	//   ....[128]....
        /*0914*/ 	.word	0x0000a370
        /*0918*/ 	.word	0x00000000
        /*091c*/ 	.word	0x00000090
        /*0920*/ 	.short	0x010a
        /*0922*/ 	.byte	0xff
	.zero		1


	//   ....[129]....
        /*0924*/ 	.word	0x0000a3d0
        /*0928*/ 	.word	0x00000000
        /*092c*/ 	.word	0x000000d0
        /*0930*/ 	.short	0x010a
        /*0932*/ 	.byte	0xff
	.zero		1


	//   ....[130]....
        /*0934*/ 	.word	0x0000a430
        /*0938*/ 	.word	0x00000000
        /*093c*/ 	.word	0x00000000
        /*0940*/ 	.short	0x010a
        /*0942*/ 	.byte	0xff
	.zero		1


	//   ....[131]....
        /*0944*/ 	.word	0x0000a490
        /*0948*/ 	.word	0x00000000
        /*094c*/ 	.word	0x00000000
        /*0950*/ 	.short	0x010a
        /*0952*/ 	.byte	0xff
	.zero		1


	//   ....[132]....
        /*0954*/ 	.word	0x0000a4f0
        /*0958*/ 	.word	0x00000000
        /*095c*/ 	.word	0x00000000
        /*0960*/ 	.short	0x010a
        /*0962*/ 	.byte	0xff
	.zero		1


	//   ....[133]....
        /*0964*/ 	.word	0x0000a550
        /*0968*/ 	.word	0x00000000
        /*096c*/ 	.word	0x00000000
        /*0970*/ 	.short	0x010a
        /*0972*/ 	.byte	0xff
	.zero		1


	//   ....[134]....
        /*0974*/ 	.word	0x0000a5b0
        /*0978*/ 	.word	0x00000000
        /*097c*/ 	.word	0x00000110
        /*0980*/ 	.short	0x010a
        /*0982*/ 	.byte	0xff
	.zero		1


	//   ....[135]....
        /*0984*/ 	.word	0x0000a600
        /*0988*/ 	.word	0x0000000c
        /*098c*/ 	.word	0x00000090
        /*0990*/ 	.short	0x010a
        /*0992*/ 	.byte	0xff
	.zero		1


	//   ....[136]....
        /*0994*/ 	.word	0x0000a660
        /*0998*/ 	.word	0x00000000
        /*099c*/ 	.word	0x00000088
        /*09a0*/ 	.short	0x010a
        /*09a2*/ 	.byte	0xff
	.zero		1


	//   ....[137]....
        /*09a4*/ 	.word	0x0000a6c0
        /*09a8*/ 	.word	0x00000000
        /*09ac*/ 	.word	0x00000060
        /*09b0*/ 	.short	0x010a
        /*09b2*/ 	.byte	0xff
	.zero		1


	//   ....[138]....
        /*09b4*/ 	.word	0x0000a720
        /*09b8*/ 	.word	0x00000000
        /*09bc*/ 	.word	0x00000068
        /*09c0*/ 	.short	0x010a
        /*09c2*/ 	.byte	0xff
	.zero		1


	//   ....[139]....
        /*09c4*/ 	.word	0x0000a780
        /*09c8*/ 	.word	0x00000000
        /*09cc*/ 	.word	0x00000070
        /*09d0*/ 	.short	0x010a
        /*09d2*/ 	.byte	0xff
	.zero		1


	//   ....[140]....
        /*09d4*/ 	.word	0x0000a7e0
        /*09d8*/ 	.word	0x00000000
        /*09dc*/ 	.word	0x00000078
        /*09e0*/ 	.short	0x010a
        /*09e2*/ 	.byte	0xff
	.zero		1


	//   ....[141]....
        /*09e4*/ 	.word	0x0000a840
        /*09e8*/ 	.word	0x00000000
        /*09ec*/ 	.word	0x00000060
        /*09f0*/ 	.short	0x010a
        /*09f2*/ 	.byte	0xff
	.zero		1


	//   ....[142]....
        /*09f4*/ 	.word	0x0000a8a0
        /*09f8*/ 	.word	0x00000000
        /*09fc*/ 	.word	0x00000068
        /*0a00*/ 	.short	0x010a
        /*0a02*/ 	.byte	0xff
	.zero		1


	//   ....[143]....
        /*0a04*/ 	.word	0x0000a900
        /*0a08*/ 	.word	0x00000000
        /*0a0c*/ 	.word	0x00000070
        /*0a10*/ 	.short	0x010a
        /*0a12*/ 	.byte	0xff
	.zero		1


	//   ....[144]....
        /*0a14*/ 	.word	0x0000a950
        /*0a18*/ 	.word	0x00000003
        /*0a1c*/ 	.word	0x00000090
        /*0a20*/ 	.short	0x010a
        /*0a22*/ 	.byte	0xff
	.zero		1


	//   ....[145]....
        /*0a24*/ 	.word	0x0000a9b0
        /*0a28*/ 	.word	0x00000000
        /*0a2c*/ 	.word	0x00000040
        /*0a30*/ 	.short	0x010a
        /*0a32*/ 	.byte	0xff
	.zero		1


	//   ....[146]....
        /*0a34*/ 	.word	0x0000aa00
        /*0a38*/ 	.word	0x00000064
        /*0a3c*/ 	.word	0x000000b0
        /*0a40*/ 	.short	0x010a
        /*0a42*/ 	.byte	0xff
	.zero		1


	//   ....[147]....
        /*0a44*/ 	.word	0x0000aa50
        /*0a48*/ 	.word	0x00000003
        /*0a4c*/ 	.word	0x00000040
        /*0a50*/ 	.short	0x010a
        /*0a52*/ 	.byte	0xff
	.zero		1


	//   ....[148]....
        /*0a54*/ 	.word	0x0000aaa0
        /*0a58*/ 	.word	0x0000003e
        /*0a5c*/ 	.word	0x00000040
        /*0a60*/ 	.short	0x010a
        /*0a62*/ 	.byte	0xff
	.zero		1


	//   ....[149]....
        /*0a64*/ 	.word	0x0000aaf0
        /*0a68*/ 	.word	0x0000003e
        /*0a6c*/ 	.word	0x00000040
        /*0a70*/ 	.short	0x010a
        /*0a72*/ 	.byte	0xff
	.zero		1


	//----- nvinfo : EIATTR_NUM_MBARRIERS
	.align		4
.L_47:
        /*0a74*/ 	.byte	0x03, 0x38
        /*0a76*/ 	.short	0x0023


	//----- nvinfo : EIATTR_EXIT_INSTR_OFFSETS
	.align		4
        /*0a78*/ 	.byte	0x04, 0x1c
        /*0a7a*/ 	.short	(.L_49 - .L_48)


	//   ....[0]....
.L_48:
        /*0a7c*/ 	.word	0x00002dd0


	//   ....[1]....
        /*0a80*/ 	.word	0x000032c0


	//   ....[2]....
        /*0a84*/ 	.word	0x00003320


	//   ....[3]....
        /*0a88*/ 	.word	0x00004860


	//   ....[4]....
        /*0a8c*/ 	.word	0x000059c0


	//   ....[5]....
        /*0a90*/ 	.word	0x00005a00


	//   ....[6]....
        /*0a94*/ 	.word	0x00009d20


	//   ....[7]....
        /*0a98*/ 	.word	0x00009d90


	//   ....[8]....
        /*0a9c*/ 	.word	0x00009dc0


	//   ....[9]....
        /*0aa0*/ 	.word	0x00009e30


	//----- nvinfo : EIATTR_MAX_THREADS
	.align		4
.L_49:
        /*0aa4*/ 	.byte	0x04, 0x05
        /*0aa6*/ 	.short	(.L_51 - .L_50)
.L_50:
        /*0aa8*/ 	.word	0x00000100
        /*0aac*/ 	.word	0x00000001
        /*0ab0*/ 	.word	0x00000001


	//----- nvinfo : EIATTR_CRS_STACK_SIZE
	.align		4
.L_51:
        /*0ab4*/ 	.byte	0x04, 0x1e
        /*0ab6*/ 	.short	(.L_53 - .L_52)
.L_52:
        /*0ab8*/ 	.word	0x00000000


	//----- nvinfo : EIATTR_CBANK_PARAM_SIZE
	.align		4
.L_53:
        /*0abc*/ 	.byte	0x03, 0x19
        /*0abe*/ 	.short	0x0800


	//----- nvinfo : EIATTR_PARAM_CBANK
	.align		4
        /*0ac0*/ 	.byte	0x04, 0x0a
        /*0ac2*/ 	.short	(.L_55 - .L_54)
	.align		4
.L_54:
        /*0ac4*/ 	.word	index@(.nv.constant0._ZN7cutlass13device_kernelINS_4gemm6kernel13GemmUniversalIN4cute5tupleIJiiiiEEENS1_10collective13CollectiveMmaINS1_35MainloopSm100TmaUmmaWarpSpecializedILi4ELi2ELi4ENS5_IJNS4_1CILi2EEENSA_ILi4EEENSA_ILi1EEEEEEEENS5_IJNSA_ILi256EEENSA_ILi128EEESH_EEENS_6half_tENS5_IJlSD_lEEESJ_SK_NS4_8TiledMMAINS4_8MMA_AtomIJNS4_26SM100_MMA_F16BF16_2x1SM_SSISJ_SJ_fLi256ELi128ELNS4_4UMMA5MajorE0ELSP_0ELNSO_7ScaleInE0ELSQ_0EEEEEENS4_6LayoutINS5_IJSD_SD_SD_EEENS5_IJNSA_ILi0EEESV_SV_EEEEENS5_IJNS4_10UnderscoreESY_SY_EEEEENS4_28SM100_TMA_2SM_LOAD_MULTICASTENS4_14ComposedLayoutINS4_7SwizzleILi3ELi4ELi3EEENS4_18smem_ptr_flag_bitsILi16EEENST_INS5_IJNSA_ILi8EEENSA_ILi64EEEEEENS5_IJS18_SD_EEEEEEEvNS4_8identityENS4_18SM100_TMA_2SM_LOADES1C_vS1D_EENS_8epilogue10collective18CollectiveEpilogueINS1G_23Sm100TmaWarpSpecializedILi4ELi2ELi32ELb1ELb0EEEJNS5_IJSH_SH_SH_EEENS5_IJNST_ISH_SD_EENST_INSA_ILi32EEESD_EEEEESJ_SK_SJ_SK_NS1G_6fusion15FusionCallbacksIS1K_NS1Q_17LinearCombinationISJ_fSJ_fLNS_15FloatRoundStyleE2EEES1L_S1P_JEEENS4_5SM1004TMEM4LOAD26SM100_TMEM_LOAD_32dp32b32xENS4_13SM90_TMA_LOADENS12_INS13_ILi2ELi4ELi3EEES16_NST_INS5_IJS17_S1N_EEENS5_IJS1N_SD_EEEEEEENS4_39AutoVectorizingCopyWithAssumedAlignmentILi128EEENS4_14SM90_TMA_STOREES25_S27_S27_EEEvvEEEEvNT_6ParamsE)
        /*0ac8*/ 	.short	0x0380
        /*0aca*/ 	.short	0x0800


	//----- nvinfo : EIATTR_SW_WAR
	.align		4
.L_55:
        /*0acc*/ 	.byte	0x04, 0x36
        /*0ace*/ 	.short	(.L_57 - .L_56)
.L_56:
        /*0ad0*/ 	.word	0x00000008
.L_57:


//--------------------- .nv.callgraph             --------------------------
	.section	.nv.callgraph,"",@"SHT_CUDA_CALLGRAPH"
	.align	4
	.sectionentsize	8
	.align		4
        /*0000*/ 	.word	0x00000000
	.align		4
        /*0004*/ 	.word	0xffffffff
	.align		4
        /*0008*/ 	.word	index@(_ZN7cutlass13device_kernelINS_4gemm6kernel13GemmUniversalIN4cute5tupleIJiiiiEEENS1_10collective13CollectiveMmaINS1_35MainloopSm100TmaUmmaWarpSpecializedILi4ELi2ELi4ENS5_IJNS4_1CILi2EEENSA_ILi4EEENSA_ILi1EEEEEEEENS5_IJNSA_ILi256EEENSA_ILi128EEESH_EEENS_6half_tENS5_IJlSD_lEEESJ_SK_NS4_8TiledMMAINS4_8MMA_AtomIJNS4_26SM100_MMA_F16BF16_2x1SM_SSISJ_SJ_fLi256ELi128ELNS4_4UMMA5MajorE0ELSP_0ELNSO_7ScaleInE0ELSQ_0EEEEEENS4_6LayoutINS5_IJSD_SD_SD_EEENS5_IJNSA_ILi0EEESV_SV_EEEEENS5_IJNS4_10UnderscoreESY_SY_EEEEENS4_28SM100_TMA_2SM_LOAD_MULTICASTENS4_14ComposedLayoutINS4_7SwizzleILi3ELi4ELi3EEENS4_18smem_ptr_flag_bitsILi16EEENST_INS5_IJNSA_ILi8EEENSA_ILi64EEEEEENS5_IJS18_SD_EEEEEEEvNS4_8identityENS4_18SM100_TMA_2SM_LOADES1C_vS1D_EENS_8epilogue10collective18CollectiveEpilogueINS1G_23Sm100TmaWarpSpecializedILi4ELi2ELi32ELb1ELb0EEEJNS5_IJSH_SH_SH_EEENS5_IJNST_ISH_SD_EENST_INSA_ILi32EEESD_EEEEESJ_SK_SJ_SK_NS1G_6fusion15FusionCallbacksIS1K_NS1Q_17LinearCombinationISJ_fSJ_fLNS_15FloatRoundStyleE2EEES1L_S1P_JEEENS4_5SM1004TMEM4LOAD26SM100_TMEM_LOAD_32dp32b32xENS4_13SM90_TMA_LOADENS12_INS13_ILi2ELi4ELi3EEES16_NST_INS5_IJS17_S1N_EEENS5_IJS1N_SD_EEEEEEENS4_39AutoVectorizingCopyWithAssumedAlignmentILi128EEENS4_14SM90_TMA_STOREES25_S27_S27_EEEvvEEEEvNT_6ParamsE)
	.align		4
        /*000c*/ 	.word	index@(__assertfail)
	.align		4
        /*0010*/ 	.word	0x00000000
	.align		4
        /*0014*/ 	.word	0xfffffffe
	.align		4
        /*0018*/ 	.word	0x00000000
	.align		4
        /*001c*/ 	.word	0xfffffffd
	.align		4
        /*0020*/ 	.word	0x00000000
	.align		4
        /*0024*/ 	.word	0xfffffffc


//--------------------- .nv.constant4             --------------------------
	.section	.nv.constant4,"a",@progbits
	.align	8
	.align		8
.nv.constant4:
        /*0000*/ 	.dword	__assertfail
	.align		8
        /*0008*/ 	.dword	__unnamed_1
	.align		8
        /*0010*/ 	.dword	__unnamed_2
	.align		8
        /*0018*/ 	.dword	_ZN40_INTERNAL_324bf99a_4_k_cu_3186f0b3_309794cuda3std3__45__cpo5beginE
	.align		8
        /*0020*/ 	.dword	_ZN40_INTERNAL_324bf99a_4_k_cu_3186f0b3_309794cuda3std3__45__cpo3endE
	.align		8
        /*0028*/ 	.dword	_ZN40_INTERNAL_324bf99a_4_k_cu_3186f0b3_309794cuda3std3__45__cpo6cbeginE
	.align		8
        /*0030*/ 	.dword	_ZN40_INTERNAL_324bf99a_4_k_cu_3186f0b3_309794cuda3std3__45__cpo4cendE
	.align		8
        /*0038*/ 	.dword	_ZN40_INTERNAL_324bf99a_4_k_cu_3186f0b3_309794cuda3std3__442_GLOBAL__N__324bf99a_4_k_cu_3186f0b3_309796ignoreE
	.align		8
        /*0040*/ 	.dword	_ZN40_INTERNAL_324bf99a_4_k_cu_3186f0b3_309794cuda3std3__419piecewise_constructE
	.align		8
        /*0048*/ 	.dword	_ZN40_INTERNAL_324bf99a_4_k_cu_3186f0b3_309794cuda3std3__48in_placeE
	.align		8
        /*0050*/ 	.dword	_ZN40_INTERNAL_324bf99a_4_k_cu_3186f0b3_309794cuda3std6ranges3__45__cpo4swapE
	.align		8
        /*0058*/ 	.dword	_ZN40_INTERNAL_324bf99a_4_k_cu_3186f0b3_309794cuda3std6ranges3__45__cpo9iter_moveE
	.align		8
        /*0060*/ 	.dword	_ZN40_INTERNAL_324bf99a_4_k_cu_3186f0b3_309794cute7productE
	.align		8
        /*0068*/ 	.dword	_ZN40_INTERNAL_324bf99a_4_k_cu_3186f0b3_309794cute1_E
	.align		8
        /*0070*/ 	.dword	$str$25
	.align		8
        /*0078*/ 	.dword	$str$26
	.align		8
        /*0080*/ 	.dword	$str$27
	.align		8
        /*0088*/ 	.dword	$str$28


//--------------------- .text._ZN7cutlass13device_kernelINS_4gemm6kernel13GemmUniversalIN4cute5tupleIJiiiiEEENS1_10collective13CollectiveMmaINS1_35MainloopSm100TmaUmmaWarpSpecializedILi4ELi2ELi4ENS5_IJNS4_1CILi2EEENSA_ILi4EEENSA_ILi1EEEEEEEENS5_IJNSA_ILi256EEENSA_ILi128EEESH_EEENS_6half_tENS5_IJlSD_lEEESJ_SK_NS4_8TiledMMAINS4_8MMA_AtomIJNS4_26SM100_MMA_F16BF16_2x1SM_SSISJ_SJ_fLi256ELi128ELNS4_4UMMA5MajorE0ELSP_0ELNSO_7ScaleInE0ELSQ_0EEEEEENS4_6LayoutINS5_IJSD_SD_SD_EEENS5_IJNSA_ILi0EEESV_SV_EEEEENS5_IJNS4_10UnderscoreESY_SY_EEEEENS4_28SM100_TMA_2SM_LOAD_MULTICASTENS4_14ComposedLayoutINS4_7SwizzleILi3ELi4ELi3EEENS4_18smem_ptr_flag_bitsILi16EEENST_INS5_IJNSA_ILi8EEENSA_ILi64EEEEEENS5_IJS18_SD_EEEEEEEvNS4_8identityENS4_18SM100_TMA_2SM_LOADES1C_vS1D_EENS_8epilogue10collective18CollectiveEpilogueINS1G_23Sm100TmaWarpSpecializedILi4ELi2ELi32ELb1ELb0EEEJNS5_IJSH_SH_SH_EEENS5_IJNST_ISH_SD_EENST_INSA_ILi32EEESD_EEEEESJ_SK_SJ_SK_NS1G_6fusion15FusionCallbacksIS1K_NS1Q_17LinearCombinationISJ_fSJ_fLNS_15FloatRoundStyleE2EEES1L_S1P_JEEENS4_5SM1004TMEM4LOAD26SM100_TMEM_LOAD_32dp32b32xENS4_13SM90_TMA_LOADENS12_INS13_ILi2ELi4ELi3EEES16_NST_INS5_IJS17_S1N_EEENS5_IJS1N_SD_EEEEEEENS4_39AutoVectorizingCopyWithAssumedAlignmentILi128EEENS4_14SM90_TMA_STOREES25_S27_S27_EEEvvEEEEvNT_6ParamsE --------------------------
	.section	.text._ZN7cutlass13device_kernelINS_4gemm6kernel13GemmUniversalIN4cute5tupleIJiiiiEEENS1_10collective13CollectiveMmaINS1_35MainloopSm100TmaUmmaWarpSpecializedILi4ELi2ELi4ENS5_IJNS4_1CILi2EEENSA_ILi4EEENSA_ILi1EEEEEEEENS5_IJNSA_ILi256EEENSA_ILi128EEESH_EEENS_6half_tENS5_IJlSD_lEEESJ_SK_NS4_8TiledMMAINS4_8MMA_AtomIJNS4_26SM100_MMA_F16BF16_2x1SM_SSISJ_SJ_fLi256ELi128ELNS4_4UMMA5MajorE0ELSP_0ELNSO_7ScaleInE0ELSQ_0EEEEEENS4_6LayoutINS5_IJSD_SD_SD_EEENS5_IJNSA_ILi0EEESV_SV_EEEEENS5_IJNS4_10UnderscoreESY_SY_EEEEENS4_28SM100_TMA_2SM_LOAD_MULTICASTENS4_14ComposedLayoutINS4_7SwizzleILi3ELi4ELi3EEENS4_18smem_ptr_flag_bitsILi16EEENST_INS5_IJNSA_ILi8EEENSA_ILi64EEEEEENS5_IJS18_SD_EEEEEEEvNS4_8identityENS4_18SM100_TMA_2SM_LOADES1C_vS1D_EENS_8epilogue10collective18CollectiveEpilogueINS1G_23Sm100TmaWarpSpecializedILi4ELi2ELi32ELb1ELb0EEEJNS5_IJSH_SH_SH_EEENS5_IJNST_ISH_SD_EENST_INSA_ILi32EEESD_EEEEESJ_SK_SJ_SK_NS1G_6fusion15FusionCallbacksIS1K_NS1Q_17LinearCombinationISJ_fSJ_fLNS_15FloatRoundStyleE2EEES1L_S1P_JEEENS4_5SM1004TMEM4LOAD26SM100_TMEM_LOAD_32dp32b32xENS4_13SM90_TMA_LOADENS12_INS13_ILi2ELi4ELi3EEES16_NST_INS5_IJS17_S1N_EEENS5_IJS1N_SD_EEEEEEENS4_39AutoVectorizingCopyWithAssumedAlignmentILi128EEENS4_14SM90_TMA_STOREES25_S27_S27_EEEvvEEEEvNT_6ParamsE,"ax",@progbits
	.align	128
.text._ZN7cutlass13device_kernelINS_4gemm6kernel13GemmUniversalIN4cute5tupleIJiiiiEEENS1_10collective13CollectiveMmaINS1_35MainloopSm100TmaUmmaWarpSpecializedILi4ELi2ELi4ENS5_IJNS4_1CILi2EEENSA_ILi4EEENSA_ILi1EEEEEEEENS5_IJNSA_ILi256EEENSA_ILi128EEESH_EEENS_6half_tENS5_IJlSD_lEEESJ_SK_NS4_8TiledMMAINS4_8MMA_AtomIJNS4_26SM100_MMA_F16BF16_2x1SM_SSISJ_SJ_fLi256ELi128ELNS4_4UMMA5MajorE0ELSP_0ELNSO_7ScaleInE0ELSQ_0EEEEEENS4_6LayoutINS5_IJSD_SD_SD_EEENS5_IJNSA_ILi0EEESV_SV_EEEEENS5_IJNS4_10UnderscoreESY_SY_EEEEENS4_28SM100_TMA_2SM_LOAD_MULTICASTENS4_14ComposedLayoutINS4_7SwizzleILi3ELi4ELi3EEENS4_18smem_ptr_flag_bitsILi16EEENST_INS5_IJNSA_ILi8EEENSA_ILi64EEEEEENS5_IJS18_SD_EEEEEEEvNS4_8identityENS4_18SM100_TMA_2SM_LOADES1C_vS1D_EENS_8epilogue10collective18CollectiveEpilogueINS1G_23Sm100TmaWarpSpecializedILi4ELi2ELi32ELb1ELb0EEEJNS5_IJSH_SH_SH_EEENS5_IJNST_ISH_SD_EENST_INSA_ILi32EEESD_EEEEESJ_SK_SJ_SK_NS1G_6fusion15FusionCallbacksIS1K_NS1Q_17LinearCombinationISJ_fSJ_fLNS_15FloatRoundStyleE2EEES1L_S1P_JEEENS4_5SM1004TMEM4LOAD26SM100_TMEM_LOAD_32dp32b32xENS4_13SM90_TMA_LOADENS12_INS13_ILi2ELi4ELi3EEES16_NST_INS5_IJS17_S1N_EEENS5_IJS1N_SD_EEEEEEENS4_39AutoVectorizingCopyWithAssumedAlignmentILi128EEENS4_14SM90_TMA_STOREES25_S27_S27_EEEvvEEEEvNT_6ParamsE:
        .type           _ZN7cutlass13device_kernelINS_4gemm6kernel13GemmUniversalIN4cute5tupleIJiiiiEEENS1_10collective13CollectiveMmaINS1_35MainloopSm100TmaUmmaWarpSpecializedILi4ELi2ELi4ENS5_IJNS4_1CILi2EEENSA_ILi4EEENSA_ILi1EEEEEEEENS5_IJNSA_ILi256EEENSA_ILi128EEESH_EEENS_6half_tENS5_IJlSD_lEEESJ_SK_NS4_8TiledMMAINS4_8MMA_AtomIJNS4_26SM100_MMA_F16BF16_2x1SM_SSISJ_SJ_fLi256ELi128ELNS4_4UMMA5MajorE0ELSP_0ELNSO_7ScaleInE0ELSQ_0EEEEEENS4_6LayoutINS5_IJSD_SD_SD_EEENS5_IJNSA_ILi0EEESV_SV_EEEEENS5_IJNS4_10UnderscoreESY_SY_EEEEENS4_28SM100_TMA_2SM_LOAD_MULTICASTENS4_14ComposedLayoutINS4_7SwizzleILi3ELi4ELi3EEENS4_18smem_ptr_flag_bitsILi16EEENST_INS5_IJNSA_ILi8EEENSA_ILi64EEEEEENS5_IJS18_SD_EEEEEEEvNS4_8identityENS4_18SM100_TMA_2SM_LOADES1C_vS1D_EENS_8epilogue10collective18CollectiveEpilogueINS1G_23Sm100TmaWarpSpecializedILi4ELi2ELi32ELb1ELb0EEEJNS5_IJSH_SH_SH_EEENS5_IJNST_ISH_SD_EENST_INSA_ILi32EEESD_EEEEESJ_SK_SJ_SK_NS1G_6fusion15FusionCallbacksIS1K_NS1Q_17LinearCombinationISJ_fSJ_fLNS_15FloatRoundStyleE2EEES1L_S1P_JEEENS4_5SM1004TMEM4LOAD26SM100_TMEM_LOAD_32dp32b32xENS4_13SM90_TMA_LOADENS12_INS13_ILi2ELi4ELi3EEES16_NST_INS5_IJS17_S1N_EEENS5_IJS1N_SD_EEEEEEENS4_39AutoVectorizingCopyWithAssumedAlignmentILi128EEENS4_14SM90_TMA_STOREES25_S27_S27_EEEvvEEEEvNT_6ParamsE,@function
        .size           _ZN7cutlass13device_kernelINS_4gemm6kernel13GemmUniversalIN4cute5tupleIJiiiiEEENS1_10collective13CollectiveMmaINS1_35MainloopSm100TmaUmmaWarpSpecializedILi4ELi2ELi4ENS5_IJNS4_1CILi2EEENSA_ILi4EEENSA_ILi1EEEEEEEENS5_IJNSA_ILi256EEENSA_ILi128EEESH_EEENS_6half_tENS5_IJlSD_lEEESJ_SK_NS4_8TiledMMAINS4_8MMA_AtomIJNS4_26SM100_MMA_F16BF16_2x1SM_SSISJ_SJ_fLi256ELi128ELNS4_4UMMA5MajorE0ELSP_0ELNSO_7ScaleInE0ELSQ_0EEEEEENS4_6LayoutINS5_IJSD_SD_SD_EEENS5_IJNSA_ILi0EEESV_SV_EEEEENS5_IJNS4_10UnderscoreESY_SY_EEEEENS4_28SM100_TMA_2SM_LOAD_MULTICASTENS4_14ComposedLayoutINS4_7SwizzleILi3ELi4ELi3EEENS4_18smem_ptr_flag_bitsILi16EEENST_INS5_IJNSA_ILi8EEENSA_ILi64EEEEEENS5_IJS18_SD_EEEEEEEvNS4_8identityENS4_18SM100_TMA_2SM_LOADES1C_vS1D_EENS_8epilogue10collective18CollectiveEpilogueINS1G_23Sm100TmaWarpSpecializedILi4ELi2ELi32ELb1ELb0EEEJNS5_IJSH_SH_SH_EEENS5_IJNST_ISH_SD_EENST_INSA_ILi32EEESD_EEEEESJ_SK_SJ_SK_NS1G_6fusion15FusionCallbacksIS1K_NS1Q_17LinearCombinationISJ_fSJ_fLNS_15FloatRoundStyleE2EEES1L_S1P_JEEENS4_5SM1004TMEM4LOAD26SM100_TMEM_LOAD_32dp32b32xENS4_13SM90_TMA_LOADENS12_INS13_ILi2ELi4ELi3EEES16_NST_INS5_IJS17_S1N_EEENS5_IJS1N_SD_EEEEEEENS4_39AutoVectorizingCopyWithAssumedAlignmentILi128EEENS4_14SM90_TMA_STOREES25_S27_S27_EEEvvEEEEvNT_6ParamsE,(.L_x_201 - _ZN7cutlass13device_kernelINS_4gemm6kernel13GemmUniversalIN4cute5tupleIJiiiiEEENS1_10collective13CollectiveMmaINS1_35MainloopSm100TmaUmmaWarpSpecializedILi4ELi2ELi4ENS5_IJNS4_1CILi2EEENSA_ILi4EEENSA_ILi1EEEEEEEENS5_IJNSA_ILi256EEENSA_ILi128EEESH_EEENS_6half_tENS5_IJlSD_lEEESJ_SK_NS4_8TiledMMAINS4_8MMA_AtomIJNS4_26SM100_MMA_F16BF16_2x1SM_SSISJ_SJ_fLi256ELi128ELNS4_4UMMA5MajorE0ELSP_0ELNSO_7ScaleInE0ELSQ_0EEEEEENS4_6LayoutINS5_IJSD_SD_SD_EEENS5_IJNSA_ILi0EEESV_SV_EEEEENS5_IJNS4_10UnderscoreESY_SY_EEEEENS4_28SM100_TMA_2SM_LOAD_MULTICASTENS4_14ComposedLayoutINS4_7SwizzleILi3ELi4ELi3EEENS4_18smem_ptr_flag_bitsILi16EEENST_INS5_IJNSA_ILi8EEENSA_ILi64EEEEEENS5_IJS18_SD_EEEEEEEvNS4_8identityENS4_18SM100_TMA_2SM_LOADES1C_vS1D_EENS_8epilogue10collective18CollectiveEpilogueINS1G_23Sm100TmaWarpSpecializedILi4ELi2ELi32ELb1ELb0EEEJNS5_IJSH_SH_SH_EEENS5_IJNST_ISH_SD_EENST_INSA_ILi32EEESD_EEEEESJ_SK_SJ_SK_NS1G_6fusion15FusionCallbacksIS1K_NS1Q_17LinearCombinationISJ_fSJ_fLNS_15FloatRoundStyleE2EEES1L_S1P_JEEENS4_5SM1004TMEM4LOAD26SM100_TMEM_LOAD_32dp32b32xENS4_13SM90_TMA_LOADENS12_INS13_ILi2ELi4ELi3EEES16_NST_INS5_IJS17_S1N_EEENS5_IJS1N_SD_EEEEEEENS4_39AutoVectorizingCopyWithAssumedAlignmentILi128EEENS4_14SM90_TMA_STOREES25_S27_S27_EEEvvEEEEvNT_6ParamsE)
        .other          _ZN7cutlass13device_kernelINS_4gemm6kernel13GemmUniversalIN4cute5tupleIJiiiiEEENS1_10collective13CollectiveMmaINS1_35MainloopSm100TmaUmmaWarpSpecializedILi4ELi2ELi4ENS5_IJNS4_1CILi2EEENSA_ILi4EEENSA_ILi1EEEEEEEENS5_IJNSA_ILi256EEENSA_ILi128EEESH_EEENS_6half_tENS5_IJlSD_lEEESJ_SK_NS4_8TiledMMAINS4_8MMA_AtomIJNS4_26SM100_MMA_F16BF16_2x1SM_SSISJ_SJ_fLi256ELi128ELNS4_4UMMA5MajorE0ELSP_0ELNSO_7ScaleInE0ELSQ_0EEEEEENS4_6LayoutINS5_IJSD_SD_SD_EEENS5_IJNSA_ILi0EEESV_SV_EEEEENS5_IJNS4_10UnderscoreESY_SY_EEEEENS4_28SM100_TMA_2SM_LOAD_MULTICASTENS4_14ComposedLayoutINS4_7SwizzleILi3ELi4ELi3EEENS4_18smem_ptr_flag_bitsILi16EEENST_INS5_IJNSA_ILi8EEENSA_ILi64EEEEEENS5_IJS18_SD_EEEEEEEvNS4_8identityENS4_18SM100_TMA_2SM_LOADES1C_vS1D_EENS_8epilogue10collective18CollectiveEpilogueINS1G_23Sm100TmaWarpSpecializedILi4ELi2ELi32ELb1ELb0EEEJNS5_IJSH_SH_SH_EEENS5_IJNST_ISH_SD_EENST_INSA_ILi32EEESD_EEEEESJ_SK_SJ_SK_NS1G_6fusion15FusionCallbacksIS1K_NS1Q_17LinearCombinationISJ_fSJ_fLNS_15FloatRoundStyleE2EEES1L_S1P_JEEENS4_5SM1004TMEM4LOAD26SM100_TMEM_LOAD_32dp32b32xENS4_13SM90_TMA_LOADENS12_INS13_ILi2ELi4ELi3EEES16_NST_INS5_IJS17_S1N_EEENS5_IJS1N_SD_EEEEEEENS4_39AutoVectorizingCopyWithAssumedAlignmentILi128EEENS4_14SM90_TMA_STOREES25_S27_S27_EEEvvEEEEvNT_6ParamsE,@"STO_CUDA_ENTRY STV_DEFAULT"
_ZN7cutlass13device_kernelINS_4gemm6kernel13GemmUniversalIN4cute5tupleIJiiiiEEENS1_10collective13CollectiveMmaINS1_35MainloopSm100TmaUmmaWarpSpecializedILi4ELi2ELi4ENS5_IJNS4_1CILi2EEENSA_ILi4EEENSA_ILi1EEEEEEEENS5_IJNSA_ILi256EEENSA_ILi128EEESH_EEENS_6half_tENS5_IJlSD_lEEESJ_SK_NS4_8TiledMMAINS4_8MMA_AtomIJNS4_26SM100_MMA_F16BF16_2x1SM_SSISJ_SJ_fLi256ELi128ELNS4_4UMMA5MajorE0ELSP_0ELNSO_7ScaleInE0ELSQ_0EEEEEENS4_6LayoutINS5_IJSD_SD_SD_EEENS5_IJNSA_ILi0EEESV_SV_EEEEENS5_IJNS4_10UnderscoreESY_SY_EEEEENS4_28SM100_TMA_2SM_LOAD_MULTICASTENS4_14ComposedLayoutINS4_7SwizzleILi3ELi4ELi3EEENS4_18smem_ptr_flag_bitsILi16EEENST_INS5_IJNSA_ILi8EEENSA_ILi64EEEEEENS5_IJS18_SD_EEEEEEEvNS4_8identityENS4_18SM100_TMA_2SM_LOADES1C_vS1D_EENS_8epilogue10collective18CollectiveEpilogueINS1G_23Sm100TmaWarpSpecializedILi4ELi2ELi32ELb1ELb0EEEJNS5_IJSH_SH_SH_EEENS5_IJNST_ISH_SD_EENST_INSA_ILi32EEESD_EEEEESJ_SK_SJ_SK_NS1G_6fusion15FusionCallbacksIS1K_NS1Q_17LinearCombinationISJ_fSJ_fLNS_15FloatRoundStyleE2EEES1L_S1P_JEEENS4_5SM1004TMEM4LOAD26SM100_TMEM_LOAD_32dp32b32xENS4_13SM90_TMA_LOADENS12_INS13_ILi2ELi4ELi3EEES16_NST_INS5_IJS17_S1N_EEENS5_IJS1N_SD_EEEEEEENS4_39AutoVectorizingCopyWithAssumedAlignmentILi128EEENS4_14SM90_TMA_STOREES25_S27_S27_EEEvvEEEEvNT_6ParamsE:
[----:B------:R-:W1:Y:S01]  /*0000*/  LDC R1, c[0x0][0x37c] ;  /* 0x0000df00ff017b82 */ /* 0x000e620000000800 */
[----:B------:R-:W2:Y:S01]  /*0010*/  S2R R97, SR_TID.X ;  /* 0x0000000000617919 */ /* 0x000ea20000002100 */
[----:B------:R-:W3:Y:S06]  /*0020*/  LDCU.64 UR8, c[0x0][0x890] ;  /* 0x00011200ff0877ac */ /* 0x000eec0008000a00 */
[----:B------:R-:W4:Y:S01]  /*0030*/  S2UR UR47, SR_CgaCtaId ;  /* 0x00000000002f79c3 */ /* 0x000f220000008800 */
[----:B------:R-:W-:Y:S02]  /*0040*/  PRMT R84, RZ, 0x7610, R84 ;  /* 0x00007610ff547816 */ /* 0x000fe40000000054 */
[----:B------:R-:W-:-:S02]  /*0050*/  ELECT P0, URZ, PT ;  /* 0x0000000000ff782f */ /* 0x000fc40003800000 */
[----:B---3--:R-:W-:-:S04]  /*0060*/  ISETP.NE.U32.AND P1, PT, RZ, UR8, PT ;  /* 0x00000008ff007c0c */ /* 0x008fc8000bf25070 */
[----:B------:R-:W-:Y:S01]  /*0070*/  ISETP.NE.AND.EX P2, PT, RZ, UR9, PT, P1 ;  /* 0x00000009ff007c0c */ /* 0x000fe2000bf45310 */
[----:B----4-:R-:W-:Y:S02]  /*0080*/  ULOP3.LUT UR68, UR47, 0x1, URZ, 0xc0, !UPT ;  /* 0x000000012f447892 */ /* 0x010fe4000f8ec0ff */
[----:B------:R-:W-:Y:S01]  /*0090*/  ULOP3.LUT UR69, UR47, 0x1, URZ, 0x3c, !UPT ;  /* 0x000000012f457892 */ /* 0x000fe2000f8e3cff */
[----:B--2---:R-:W-:-:S05]  /*00a0*/  SHF.R.U32.HI R85, RZ, 0x5, R97 ;  /* 0x00000005ff557819 */ /* 0x004fca0000011661 */
[----:B------:R-:W2:Y:S02]  /*00b0*/  SHFL.IDX PT, R0, R85, RZ, 0x1f ;  /* 0x00001fff55007589 */ /* 0x000ea400000e0000 */
[----:B--2---:R-:W-:Y:S02]  /*00c0*/  R2UR UR21, R0 ;  /* 0x00000000001572ca */ /* 0x004fe400000e0000 */
[----:B-1----:R-:W-:Y:S05]  /*00d0*/  @P2 BRA `(.L_x_0) ;  /* 0x0000000000302947 */ /* 0x002fea0003800000 */
[----:B------:R-:W1:Y:S02]  /*00e0*/  LDCU.64 UR4, c[0x0][0x888] ;  /* 0x00011100ff0477ac */ /* 0x000e640008000a00 */
[----:B-1----:R-:W-:-:S04]  /*00f0*/  UISETP.NE.U32.AND UP0, UPT, UR4, URZ, UPT ;  /* 0x000000ff0400728c */ /* 0x002fc8000bf05070 */
[----:B------:R-:W-:-:S09]  /*0100*/  UISETP.NE.AND.EX UP0, UPT, UR5, URZ, UPT, UP0 ;  /* 0x000000ff0500728c */ /* 0x000fd2000bf05300 */
[----:B------:R-:W-:Y:S05]  /*0110*/  BRA.U !UP0, `(.L_x_1) ;  /* 0x0000000108147547 */ /* 0x000fea000b800000 */
[----:B------:R-:W1:Y:S01]  /*0120*/  LDC.64 R2, c[0x0][0x888] ;  /* 0x00022200ff027b82 */ /* 0x000e620000000a00 */
[----:B------:R-:W1:Y:S02]  /*0130*/  LDCU.64 UR4, c[0x0][0x358] ;  /* 0x00006b00ff0477ac */ /* 0x000e640008000a00 */
[----:B-1----:R1:W5:Y:S01]  /*0140*/  LDG.E R41, desc[UR4][R2.64] ;  /* 0x0000000402297981 */ /* 0x002362000c1e1900 */
[----:B------:R-:W-:Y:S01]  /*0150*/  HFMA2 R84, -RZ, RZ, 0, 5.9604644775390625e-08 ;  /* 0x00000001ff547431 */ /* 0x000fe200000001ff */
[----:B------:R-:W-:Y:S05]  /*0160*/  BRA `(.L_x_0) ;  /* 0x00000000000c7947 */ /* 0x000fea0003800000 */
.L_x_1:
[----:B------:R-:W1:Y:S01]  /*0170*/  LDCU UR4, c[0x0][0x880] ;  /* 0x00011000ff0477ac */ /* 0x000e620008000800 */
[----:B------:R-:W-:Y:S01]  /*0180*/  HFMA2 R84, -RZ, RZ, 0, 5.9604644775390625e-08 ;  /* 0x00000001ff547431 */ /* 0x000fe200000001ff */
[----:B-1----:R-:W-:-:S07]  /*0190*/  MOV R41, UR4 ;  /* 0x0000000400297c02 */ /* 0x002fce0008000f00 */
.L_x_0:
[----:B------:R-:W2:Y:S02]  /*01a0*/  LDCU.64 UR4, c[0x0][0x8b0] ;  /* 0x00011600ff0477ac */ /* 0x000ea40008000a00 */
[----:B--2---:R-:W-:-:S04]  /*01b0*/  UISETP.NE.U32.AND UP0, UPT, UR4, URZ, UPT ;  /* 0x000000ff0400728c */ /* 0x004fc8000bf05070 */
[----:B------:R-:W-:-:S09]  /*01c0*/  UISETP.NE.AND.EX UP0, UPT, UR5, URZ, UPT, UP0 ;  /* 0x000000ff0500728c */ /* 0x000fd2000bf05300 */
[----:B------:R-:W-:Y:S05]  /*01d0*/  BRA.U UP0, `(.L_x_2) ;  /* 0x0000000100287547 */ /* 0x000fea000b800000 */
[----:B------:R-:W2:Y:S02]  /*01e0*/  LDCU.64 UR4, c[0x0][0x8a8] ;  /* 0x00011500ff0477ac */ /* 0x000ea40008000a00 */
[----:B--2---:R-:W-:-:S04]  /*01f0*/  UISETP.NE.U32.AND UP0, UPT, UR4, URZ, UPT ;  /* 0x000000ff0400728c */ /* 0x004fc8000bf05070 */
[----:B------:R-:W-:-:S09]  /*0200*/  UISETP.NE.AND.EX UP0, UPT, UR5, URZ, UPT, UP0 ;  /* 0x000000ff0500728c */ /* 0x000fd2000bf05300 */
[----:B------:R-:W-:Y:S05]  /*0210*/  BRA.U !UP0, `(.L_x_3) ;  /* 0x0000000108107547 */ /* 0x000fea000b800000 */
[----:B------:R-:W2:Y:S01]  /*0220*/  LDC.64 R38, c[0x0][0x8a8] ;  /* 0x00022a00ff267b82 */ /* 0x000ea20000000a00 */
[----:B------:R-:W2:Y:S02]  /*0230*/  LDCU.64 UR4, c[0x0][0x358] ;  /* 0x00006b00ff0477ac */ /* 0x000ea40008000a00 */
[----:B--2---:R2:W5:Y:S01]  /*0240*/  LDG.E R38, desc[UR4][R38.64] ;  /* 0x0000000426267981 */ /* 0x004562000c1e1900 */
[----:B------:R-:W-:Y:S05]  /*0250*/  BRA `(.L_x_2) ;  /* 0x0000000000087947 */ /* 0x000fea0003800000 */
.L_x_3:
[----:B------:R-:W2:Y:S02]  /*0260*/  LDCU UR4, c[0x0][0x8a0] ;  /* 0x00011400ff0477ac */ /* 0x000ea40008000800 */
[----:B--2---:R-:W-:Y:S02]  /*0270*/  MOV R38, UR4 ;  /* 0x0000000400267c02 */ /* 0x004fe40008000f00 */
.L_x_2:
[----:B------:R-:W-:Y:S01]  /*0280*/  IMAD.U32 R0, RZ, RZ, UR21 ;  /* 0x00000015ff007e24 */ /* 0x000fe2000f8e00ff */
[----:B------:R-:W-:Y:S04]  /*0290*/  BSSY.RECONVERGENT B0, `(.L_x_4) ;  /* 0x000000c000007945 */ /* 0x000fe80003800200 */
[C---:B------:R-:W-:Y:S02]  /*02a0*/  ISETP.NE.OR P3, PT, R0.reuse, 0x1, !P0 ;  /* 0x000000010000780c */ /* 0x040fe40004765670 */
[----:B------:R-:W-:-:S11]  /*02b0*/  ISETP.NE.OR P2, PT, R0, 0x3, !P0 ;  /* 0x000000030000780c */ /* 0x000fd60004745670 */
[----:B------:R-:W-:Y:S05]  /*02c0*/  @P3 BRA `(.L_x_5) ;  /* 0x0000000000203947 */ /* 0x000fea0003800000 */
[----:B------:R-:W3:Y:S02]  /*02d0*/  LDCU.64 UR4, c[0x0][0x348] ;  /* 0x00006900ff0477ac */ /* 0x000ee40008000a00 */
[----:B---3--:R-:W-:Y:S02]  /*02e0*/  UIADD3 UR6, UP1, UPT, UR4, 0x80, URZ ;  /* 0x0000008004067890 */ /* 0x008fe4000ff3e0ff */
[----:B------:R-:W-:Y:S02]  /*02f0*/  UIADD3 UR4, UP0, UPT, UR4, 0x180, URZ ;  /* 0x0000018004047890 */ /* 0x000fe4000ff1e0ff */
[----:B------:R-:W-:Y:S02]  /*0300*/  UIADD3.X UR7, UPT, UPT, URZ, UR5, URZ, UP1, !UPT ;  /* 0x00000005ff077290 */ /* 0x000fe40008ffe4ff */
[----:B------:R-:W-:-:S07]  /*0310*/  UIADD3.X UR5, UPT, UPT, URZ, UR5, URZ, UP0, !UPT ;  /* 0x00000005ff057290 */ /* 0x000fce00087fe4ff */
[----:B------:R3:W-:Y:S02]  /*0320*/  UTMACCTL.PF [UR6] ;  /* 0x00000000060079b9 */ /* 0x0007e40008040000 */
[----:B------:R3:W-:Y:S02]  /*0330*/  UTMACCTL.PF [UR4] ;  /* 0x00000000040079b9 */ /* 0x0007e40008040000 */
[----:B---3--:R-:W-:Y:S01]  /*0340*/  NOP ;  /* 0x0000000000007918 */ /* 0x008fe20000000000 */
.L_x_5:
[----:B------:R-:W-:Y:S05]  /*0350*/  BSYNC.RECONVERGENT B0 ;  /* 0x0000000000007941 */ /* 0x000fea0003800200 */
.L_x_4:
[----:B------:R-:W-:Y:S04]  /*0360*/  BSSY.RECONVERGENT B0, `(.L_x_6) ;  /* 0x000000a000007945 */ /* 0x000fe80003800200 */
        /* <DEDUP_REMOVED lines=9> */
.L_x_7:
[----:B------:R-:W-:Y:S05]  /*0400*/  BSYNC.RECONVERGENT B0 ;  /* 0x0000000000007941 */ /* 0x000fea0003800200 */
.L_x_6:
[----:B------:R-:W3:Y:S01]  /*0410*/  LDCU.64 UR4, c[0x0][0x888] ;  /* 0x00011100ff0477ac */ /* 0x000ee20008000a00 */
[----:B------:R-:W-:Y:S01]  /*0420*/  ISETP.NE.AND.EX P1, PT, RZ, UR9, PT, P1 ;  /* 0x00000009ff007c0c */ /* 0x000fe2000bf25310 */
[----:B------:R-:W-:Y:S01]  /*0430*/  UPLOP3.LUT UP4, UPT, UPT, UPT, UPT, 0x80, 0x8 ;  /* 0x000000000008789c */ /* 0x000fe20003f8f070 */
[----:B---3--:R-:W-:-:S04]  /*0440*/  ISETP.NE.U32.AND P2, PT, RZ, UR4, PT ;  /* 0x00000004ff007c0c */ /* 0x008fc8000bf45070 */
[----:B------:R-:W-:-:S13]  /*0450*/  ISETP.NE.AND.EX P2, PT, RZ, UR5, PT, P2 ;  /* 0x00000005ff007c0c */ /* 0x000fda000bf45320 */
[----:B------:R-:W-:Y:S05]  /*0460*/  @P2 BRA P1, `(.L_x_8) ;  /* 0x0000000000282947 */ /* 0x000fea0000800000 */
[----:B------:R-:W-:Y:S01]  /*0470*/  UISETP.NE.U32.AND UP0, UPT, UR8, URZ, UPT ;  /* 0x000000ff0800728c */ /* 0x000fe2000bf05070 */
[----:B-----5:R-:W-:Y:S01]  /*0480*/  FSETP.NEU.AND P1, PT, R41, RZ, PT ;  /* 0x000000ff2900720b */ /* 0x020fe20003f2d000 */
[----:B------:R-:W-:Y:S02]  /*0490*/  UISETP.NE.U32.AND UP2, UPT, UR4, URZ, UPT ;  /* 0x000000ff0400728c */ /* 0x000fe4000bf45070 */
[----:B------:R-:W-:Y:S02]  /*04a0*/  UISETP.NE.AND.EX UP1, UPT, UR9, URZ, UPT, UP0 ;  /* 0x000000ff0900728c */ /* 0x000fe4000bf25300 */
[----:B------:R-:W-:-:S04]  /*04b0*/  UISETP.NE.AND.EX UP0, UPT, UR5, URZ, UPT, UP2 ;  /* 0x000000ff0500728c */ /* 0x000fc8000bf05320 */
[----:B------:R-:W-:-:S04]  /*04c0*/  USEL UR4, URZ, 0xffffffff, UP0 ;  /* 0xffffffffff047887 */ /* 0x000fc80008000000 */
[----:B------:R-:W-:Y:S01]  /*04d0*/  VOTEU.ANY UP0, P1 ;  /* 0x0000000000ff7886 */ /* 0x000fe20000800100 */
[----:B------:R-:W-:-:S04]  /*04e0*/  @!UP1 USEL UR4, URZ, 0xffffffff, UP0 ;  /* 0xffffffffff049887 */ /* 0x000fc80008000000 */
[----:B------:R-:W-:-:S04]  /*04f0*/  ULOP3.LUT UR4, UR4, 0x1, URZ, 0xc0, !UPT ;  /* 0x0000000104047892 */ /* 0x000fc8000f8ec0ff */
[----:B------:R-:W-:-:S11]  /*0500*/  UISETP.NE.U32.AND UP4, UPT, UR4, 0x1, UPT ;  /* 0x000000010400788c */ /* 0x000fd6000bf85070 */
.L_x_8:
[----:B------:R-:W3:Y:S01]  /*0510*/  SHFL.IDX PT, R0, R85, RZ, 0x1f ;  /* 0x00001fff55007589 */ /* 0x000ee200000e0000 */
[----:B------:R-:W-:-:S04]  /*0520*/  UISETP.NE.AND UP0, UPT, UR21, 0x2, UPT ;  /* 0x000000021500788c */ /* 0x000fc8000bf05270 */
[----:B------:R-:W-:Y:S02]  /*0530*/  UISETP.EQ.AND UP1, UPT, UR68, URZ, !UP0 ;  /* 0x000000ff4400728c */ /* 0x000fe4000c722270 */
[----:B------:R-:W-:-:S04]  /*0540*/  USEL UR40, URZ, 0x1, UP0 ;  /* 0x00000001ff287887 */ /* 0x000fc80008000000 */
[----:B------:R-:W-:Y:S02]  /*0550*/  PLOP3.LUT P4, PT, P0, PT, UP1, 0x80, 0x8 ;  /* 0x000000000008781c */ /* 0x000fe4000078f018 */
[----:B---3--:R-:W-:-:S13]  /*0560*/  ISETP.NE.AND P1, PT, R0, RZ, PT ;  /* 0x000000ff0000720c */ /* 0x008fda0003f25270 */
[----:B------:R-:W-:Y:S05]  /*0570*/  @P1 BRA `(.L_x_9) ;  /* 0x0000000000541947 */ /* 0x000fea0003800000 */
[----:B------:R-:W-:Y:S01]  /*0580*/  UMOV UR4, 0x400 ;  /* 0x0000040000047882 */ /* 0x000fe20000000000 */
[----:B------:R-:W-:Y:S01]  /*0590*/  UMOV UR8, 0x1 ;  /* 0x0000000100087882 */ /* 0x000fe20000000000 */
[----:B------:R-:W-:Y:S01]  /*05a0*/  UMOV UR6, 0x4 ;  /* 0x0000000400067882 */ /* 0x000fe20000000000 */
[----:B------:R-:W-:Y:S02]  /*05b0*/  ULEA UR4, UR47, UR4, 0x18 ;  /* 0x000000042f047291 */ /* 0x000fe4000f8ec0ff */
[----:B------:R-:W-:-:S04]  /*05c0*/  UIADD3 UR8, UPT, UPT, -UR8, 0x100000, URZ ;  /* 0x0010000008087890 */ /* 0x000fc8000fffe1ff */
[----:B------:R-:W-:Y:S02]  /*05d0*/  USHF.L.U32 UR9, UR8, 0xb, URZ ;  /* 0x0000000b08097899 */ /* 0x000fe400080006ff */
[----:B------:R-:W-:Y:S02]  /*05e0*/  USHF.L.U32 UR8, UR8, 0x1, URZ ;  /* 0x0000000108087899 */ /* 0x000fe400080006ff */
[----:B------:R-:W-:-:S04]  /*05f0*/  UIADD3 UR6, UPT, UPT, -UR6, 0x100000, URZ ;  /* 0x0010000006067890 */ /* 0x000fc8000fffe1ff */
[----:B------:R-:W-:Y:S02]  /*0600*/  USHF.L.U32 UR7, UR6, 0xb, URZ ;  /* 0x0000000b06077899 */ /* 0x000fe400080006ff */
[----:B------:R-:W-:Y:S01]  /*0610*/  USHF.L.U32 UR6, UR6, 0x1, URZ ;  /* 0x0000000106067899 */ /* 0x000fe200080006ff */
[----:B------:R-:W-:Y:S01]  /*0620*/  ELECT P1, URZ, PT ;  /* 0x0000000000ff782f */ /* 0x000fe20003820000 */
[----:B------:R-:W3:Y:S02]  /*0630*/  FENCE.VIEW.ASYNC.S ;  /* 0x00000000000073c6 */ /* 0x000ee40000000000 */
[----:B---3--:R3:W4:Y:S08]  /*0640*/  SYNCS.EXCH.64 URZ, [UR4], UR8 ;  /* 0x0000000804ff75b2 */ /* 0x0087300008000100 */
[----:B------:R3:W1:Y:S01]  /*0650*/  SYNCS.EXCH.64 URZ, [UR4+0x20], UR6 ;  /* 0x0000200604ff75b2 */ /* 0x0006620008000100 */
[----:B------:R3:W1:Y:S01]  /*0660*/  SYNCS.EXCH.64 URZ, [UR4+0x8], UR8 ;  /* 0x0000080804ff75b2 */ /* 0x0006620008000100 */
[----:B------:R3:W1:Y:S01]  /*0670*/  SYNCS.EXCH.64 URZ, [UR4+0x28], UR6 ;  /* 0x0000280604ff75b2 */ /* 0x0006620008000100 */
[----:B------:R3:W1:Y:S01]  /*0680*/  SYNCS.EXCH.64 URZ, [UR4+0x10], UR8 ;  /* 0x0000100804ff75b2 */ /* 0x0006620008000100 */
[----:B------:R3:W1:Y:S01]  /*0690*/  SYNCS.EXCH.64 URZ, [UR4+0x30], UR6 ;  /* 0x0000300604ff75b2 */ /* 0x0006620008000100 */
[----:B------:R3:W1:Y:S01]  /*06a0*/  SYNCS.EXCH.64 URZ, [UR4+0x18], UR8 ;  /* 0x0000180804ff75b2 */ /* 0x0006620008000100 */
[----:B------:R3:W1:Y:S01]  /*06b0*/  SYNCS.EXCH.64 URZ, [UR4+0x38], UR6 ;  /* 0x0000380604ff75b2 */ /* 0x0006620008000100 */
[----:B------:R-:W-:Y:S01]  /*06c0*/  NOP ;  /* 0x0000000000007918 */ /* 0x000fe20000000000 */
.L_x_9:
[----:B------:R-:W2:Y:S01]  /*06d0*/  SHFL.IDX PT, R0, R85, RZ, 0x1f ;  /* 0x00001fff55007589 */ /* 0x000ea200000e0000 */
[----:B------:R-:W-:Y:S01]  /*06e0*/  NOP ;  /* 0x0000000000007918 */ /* 0x000fe20000000000 */
[----:B--2---:R-:W-:-:S13]  /*06f0*/  ISETP.NE.AND P1, PT, R0, 0x1, PT ;  /* 0x000000010000780c */ /* 0x004fda0003f25270 */
[----:B------:R-:W-:Y:S05]  /*0700*/  @P1 BRA `(.L_x_10) ;  /* 0x0000000000541947 */ /* 0x000fea0003800000 */
[----:B---3--:R-:W-:Y:S01]  /*0710*/  UMOV UR4, 0x400 ;  /* 0x0000040000047882 */ /* 0x008fe20000000000 */
        /* <DEDUP_REMOVED lines=10> */
[----:B------:R-:W2:Y:S02]  /*07c0*/  FENCE.VIEW.ASYNC.S ;  /* 0x00000000000073c6 */ /* 0x000ea40000000000 */
[----:B--2---:R2:W3:Y:S08]  /*07d0*/  SYNCS.EXCH.64 URZ, [UR4+0x40], UR8 ;  /* 0x0000400804ff75b2 */ /* 0x0044f00008000100 */
        /* <DEDUP_REMOVED lines=8> */
.L_x_10:
[----:B------:R-:W4:Y:S01]  /*0860*/  SHFL.IDX PT, R0, R85, RZ, 0x1f ;  /* 0x00001fff55007589 */ /* 0x000f2200000e0000 */
[----:B------:R-:W-:Y:S01]  /*0870*/  NOP ;  /* 0x0000000000007918 */ /* 0x000fe20000000000 */
[----:B----4-:R-:W-:-:S13]  /*0880*/  ISETP.NE.AND P1, PT, R0, 0x3, PT ;  /* 0x000000030000780c */ /* 0x010fda0003f25270 */
[----:B------:R-:W-:Y:S05]  /*0890*/  @P1 BRA `(.L_x_11) ;  /* 0x00000000002c1947 */ /* 0x000fea0003800000 */
[----:B--23--:R-:W-:Y:S01]  /*08a0*/  UMOV UR6, 0x400 ;  /* 0x0000040000067882 */ /* 0x00cfe20000000000 */
[----:B------:R-:W-:Y:S01]  /*08b0*/  UMOV UR4, 0x20 ;  /* 0x0000002000047882 */ /* 0x000fe20000000000 */
[----:B------:R-:W-:Y:S02]  /*08c0*/  ULEA UR6, UR47, UR6, 0x18 ;  /* 0x000000062f067291 */ /* 0x000fe4000f8ec0ff */
[----:B------:R-:W-:-:S04]  /*08d0*/  UIADD3 UR4, UPT, UPT, -UR4, 0x100000, URZ ;  /* 0x0010000004047890 */ /* 0x000fc8000fffe1ff */
[----:B------:R-:W-:Y:S02]  /*08e0*/  USHF.L.U32 UR5, UR4, 0xb, URZ ;  /* 0x0000000b04057899 */ /* 0x000fe400080006ff */
[----:B------:R-:W-:Y:S01]  /*08f0*/  USHF.L.U32 UR4, UR4, 0x1, URZ ;  /* 0x0000000104047899 */ /* 0x000fe200080006ff */
[----:B------:R-:W-:Y:S01]  /*0900*/  ELECT P1, URZ, PT ;  /* 0x0000000000ff782f */ /* 0x000fe20003820000 */
[----:B------:R-:W2:Y:S10]  /*0910*/  FENCE.VIEW.ASYNC.S ;  /* 0x00000000000073c6 */ /* 0x000eb40000000000 */
[----:B--2---:R4:W2:Y:S01]  /*0920*/  SYNCS.EXCH.64 URZ, [UR6+0x80], UR4 ;  /* 0x0000800406ff75b2 */ /* 0x0048a20008000100 */
[----:B------:R4:W3:Y:S02]  /*0930*/  SYNCS.EXCH.64 URZ, [UR6+0x88], UR4 ;  /* 0x0000880406ff75b2 */ /* 0x0008e40008000100 */
[----:B----4-:R-:W-:Y:S01]  /*0940*/  NOP ;  /* 0x0000000000007918 */ /* 0x010fe20000000000 */
.L_x_11:
[----:B------:R-:W4:Y:S01]  /*0950*/  SHFL.IDX PT, R0, R85, RZ, 0x1f ;  /* 0x00001fff55007589 */ /* 0x000f2200000e0000 */
[----:B------:R-:W-:Y:S01]  /*0960*/  NOP ;  /* 0x0000000000007918 */ /* 0x000fe20000000000 */
[----:B----4-:R-:W-:-:S13]  /*0970*/  ISETP.NE.AND P1, PT, R0, 0x4, PT ;  /* 0x000000040000780c */ /* 0x010fda0003f25270 */
[----:B------:R-:W-:Y:S05]  /*0980*/  @P1 BRA `(.L_x_12) ;  /* 0x0000000000481947 */ /* 0x000fea0003800000 */
[----:B--23--:R-:W-:Y:S01]  /*0990*/  UMOV UR4, 0x720 ;  /* 0x0000072000047882 */ /* 0x00cfe20000000000 */
[----:B------:R-:W-:Y:S01]  /*09a0*/  UMOV UR6, 0x400 ;  /* 0x0000040000067882 */ /* 0x000fe20000000000 */
[----:B------:R-:W-:Y:S01]  /*09b0*/  USEL UR4, UR4, 0x620, UP4 ;  /* 0x0000062004047887 */ /* 0x000fe2000a000000 */
        /* <DEDUP_REMOVED lines=10> */
[----:B--2---:R4:W2:Y:S08]  /*0a60*/  SYNCS.EXCH.64 URZ, [UR6+0x90], UR8 ;  /* 0x0000900806ff75b2 */ /* 0x0048b00008000100 */
[----:B------:R4:W3:Y:S01]  /*0a70*/  SYNCS.EXCH.64 URZ, [UR6+0xa0], UR4 ;  /* 0x0000a00406ff75b2 */ /* 0x0008e20008000100 */
[----:B------:R4:W1:Y:S01]  /*0a80*/  SYNCS.EXCH.64 URZ, [UR6+0x98], UR8 ;  /* 0x0000980806ff75b2 */ /* 0x0008620008000100 */
[----:B------:R4:W1:Y:S02]  /*0a90*/  SYNCS.EXCH.64 URZ, [UR6+0xa8], UR4 ;  /* 0x0000a80406ff75b2 */ /* 0x0008640008000100 */
[----:B----4-:R-:W-:Y:S01]  /*0aa0*/  NOP ;  /* 0x0000000000007918 */ /* 0x010fe20000000000 */
.L_x_12:
[----:B------:R-:W4:Y:S01]  /*0ab0*/  SHFL.IDX PT, R0, R85, RZ, 0x1f ;  /* 0x00001fff55007589 */ /* 0x000f2200000e0000 */
[----:B------:R-:W-:Y:S01]  /*0ac0*/  NOP ;  /* 0x0000000000007918 */ /* 0x000fe20000000000 */
[----:B----4-:R-:W-:-:S13]  /*0ad0*/  ISETP.NE.AND P1, PT, R0, 0x5, PT ;  /* 0x000000050000780c */ /* 0x010fda0003f25270 */
[----:B------:R-:W-:Y:S05]  /*0ae0*/  @P1 BRA `(.L_x_13) ;  /* 0x0000000000541947 */ /* 0x000fea0003800000 */
[----:B--23--:R-:W-:Y:S01]  /*0af0*/  UMOV UR4, 0x400 ;  /* 0x0000040000047882 */ /* 0x00cfe20000000000 */
        /* <DEDUP_REMOVED lines=14> */
[----:B------:R4:W1:Y:S01]  /*0be0*/  SYNCS.EXCH.64 URZ, [UR4+0xd8], UR8 ;  /* 0x0000d80804ff75b2 */ /* 0x0008620008000100 */
[----:B------:R4:W1:Y:S01]  /*0bf0*/  SYNCS.EXCH.64 URZ, [UR4+0xc0], UR6 ;  /* 0x0000c00604ff75b2 */ /* 0x0008620008000100 */
[----:B------:R4:W1:Y:S01]  /*0c00*/  SYNCS.EXCH.64 URZ, [UR4+0xe0], UR8 ;  /* 0x0000e00804ff75b2 */ /* 0x0008620008000100 */
[----:B------:R4:W1:Y:S01]  /*0c10*/  SYNCS.EXCH.64 URZ, [UR4+0xc8], UR6 ;  /* 0x0000c80604ff75b2 */ /* 0x0008620008000100 */
[----:B------:R4:W1:Y:S02]  /*0c20*/  SYNCS.EXCH.64 URZ, [UR4+0xe8], UR8 ;  /* 0x0000e80804ff75b2 */ /* 0x0008640008000100 */
[----:B----4-:R-:W-:Y:S01]  /*0c30*/  NOP ;  /* 0x0000000000007918 */ /* 0x010fe20000000000 */
.L_x_13:
[----:B------:R-:W4:Y:S01]  /*0c40*/  SHFL.IDX PT, R0, R85, RZ, 0x1f ;  /* 0x00001fff55007589 */ /* 0x000f2200000e0000 */
[----:B------:R-:W-:Y:S01]  /*0c50*/  ISETP.NE.OR P0, PT, RZ, UR21, !P0 ;  /* 0x00000015ff007c0c */ /* 0x000fe2000c705670 */
        /* <DEDUP_REMOVED lines=12> */
[----:B------:R4:W3:Y:S01]  /*0d20*/  SYNCS.EXCH.64 URZ, [UR4+0x100], UR6 ;  /* 0x0001000604ff75b2 */ /* 0x0008e20008000100 */
[----:B------:R4:W1:Y:S01]  /*0d30*/  SYNCS.EXCH.64 URZ, [UR4+0xf8], UR6 ;  /* 0x0000f80604ff75b2 */ /* 0x0008620008000100 */
[----:B------:R4:W1:Y:S02]  /*0d40*/  SYNCS.EXCH.64 URZ, [UR4+0x108], UR6 ;  /* 0x0001080604ff75b2 */ /* 0x0008640008000100 */
[----:B----4-:R-:W-:Y:S01]  /*0d50*/  NOP ;  /* 0x0000000000007918 */ /* 0x010fe20000000000 */
.L_x_14:
[----:B------:R-:W-:Y:S01]  /*0d60*/  VOTEU.ALL UP0, P0 ;  /* 0x0000000000ff7886 */ /* 0x000fe20000000000 */
[----:B--23--:R-:W-:Y:S01]  /*0d70*/  UMOV UR4, 0x20 ;  /* 0x0000002000047882 */ /* 0x00cfe20000000000 */
[----:B------:R-:W2:Y:S01]  /*0d80*/  LDCU UR7, c[0x0][0x36c] ;  /* 0x00006d80ff0777ac */ /* 0x000ea20008000800 */
[----:B------:R-:W-:Y:S01]  /*0d90*/  NOP ;  /* 0x0000000000007918 */ /* 0x000fe20000000000 */
[----:B------:R-:W-:Y:S01]  /*0da0*/  LOP3.LUT R0, R97, 0x1f, RZ, 0xc0, !PT ;  /* 0x0000001f61007812 */ /* 0x000fe200078ec0ff */
[----:B------:R-:W-:Y:S01]  /*0db0*/  @!UP0 UMOV UR6, 0x400 ;  /* 0x0000040000068882 */ /* 0x000fe20000000000 */
[----:B------:R-:W-:-:S04]  /*0dc0*/  @!UP0 UIADD3 UR4, UPT, UPT, -UR4, 0x100000, URZ ;  /* 0x0010000004048890 */ /* 0x000fc8000fffe1ff */
[----:B------:R-:W-:Y:S02]  /*0dd0*/  @!UP0 USHF.L.U32 UR5, UR4, 0xb, URZ ;  /* 0x0000000b04058899 */ /* 0x000fe400080006ff */
[----:B------:R-:W-:Y:S02]  /*0de0*/  @!UP0 USHF.L.U32 UR4, UR4, 0x1, URZ ;  /* 0x0000000104048899 */ /* 0x000fe400080006ff */
[----:B------:R-:W-:Y:S01]  /*0df0*/  @!UP0 ULEA UR6, UR47, UR6, 0x18 ;  /* 0x000000062f068291 */ /* 0x000fe2000f8ec0ff */
[----:B------:R-:W-:Y:S01]  /*0e00*/  VOTEU.ALL UP0, P0 ;  /* 0x0000000000ff7886 */ /* 0x000fe20000000000 */
[----:B------:R-:W-:Y:S02]  /*0e10*/  UISETP.NE.AND UP5, UPT, UR21, URZ, UPT ;  /* 0x000000ff1500728c */ /* 0x000fe4000bfa5270 */
[----:B--2---:R-:W-:Y:S01]  /*0e20*/  UISETP.EQ.U32.AND UP6, UPT, UR7, 0x1, UPT ;  /* 0x000000010700788c */ /* 0x004fe2000bfc2070 */
[----:B------:R-:W2:Y:S07]  /*0e30*/  FENCE.VIEW.ASYNC.S ;  /* 0x00000000000073c6 */ /* 0x000eae0000000000 */
[----:B--2---:R2:W3:Y:S01]  /*0e40*/  @!UP0 SYNCS.EXCH.64 URZ, [UR6+0x110], UR4 ;  /* 0x0001100406ff85b2 */ /* 0x0044e20008000100 */
[----:B------:R-:W-:Y:S05]  /*0e50*/  BRA.U !UP6, `(.L_x_15) ;  /* 0x000000010e087547 */ /* 0x000fea000b800000 */
[----:B-1-3--:R-:W-:Y:S01]  /*0e60*/  UCGABAR_ARV ;  /* 0x00000000000079c7 */ /* 0x00afe20008000000 */
[----:B------:R-:W-:Y:S05]  /*0e70*/  BRA `(.L_x_16) ;  /* 0x0000000000047947 */ /* 0x000fea0003800000 */
.L_x_15:
[----:B-1-3--:R-:W-:Y:S01]  /*0e80*/  NOP ;  /* 0x0000000000007918 */ /* 0x00afe20000000000 */
.L_x_16:
[----:B------:R-:W1:Y:S01]  /*0e90*/  S2UR UR25, SR_CTAID.X ;  /* 0x00000000001979c3 */ /* 0x000e620000002500 */
[----:B------:R-:W-:-:S05]  /*0ea0*/  CS2R.32 R86, SR_CgaSize ;  /* 0x0000000000567805 */ /* 0x000fca0000008a00 */
[----:B------:R-:W-:-:S05]  /*0eb0*/  IMAD R86, R86, -0xa0, RZ ;  /* 0xffffff6056567824 */ /* 0x000fca00078e02ff */
[----:B--2---:R-:W-:-:S14]  /*0ec0*/  R2UR UR5, R86 ;  /* 0x00000000560572ca */ /* 0x004fdc00000e0000 */
[----:B------:R-:W2:Y:S01]  /*0ed0*/  LDCU UR5, c[0x0][UR5+0x2b0] ;  /* 0x00005600050577ac */ /* 0x000ea20008000800 */
[----:B------:R-:W-:-:S05]  /*0ee0*/  CS2R.32 R86, SR_CgaSize ;  /* 0x0000000000567805 */ /* 0x000fca0000008a00 */
[----:B------:R-:W-:-:S05]  /*0ef0*/  IMAD R86, R86, -0xa0, RZ ;  /* 0xffffff6056567824 */ /* 0x000fca00078e02ff */
[----:B------:R-:W-:-:S14]  /*0f00*/  R2UR UR4, R86 ;  /* 0x00000000560472ca */ /* 0x000fdc00000e0000 */
[----:B------:R-:W3:Y:S01]  /*0f10*/  LDCU UR4, c[0x0][UR4+0x2b4] ;  /* 0x00005680040477ac */ /* 0x000ee20008000800 */
[----:B------:R-:W4:Y:S01]  /*0f20*/  S2UR UR20, SR_CTAID.Y ;  /* 0x00000000001479c3 */ /* 0x000f220000002600 */
[----:B------:R-:W-:-:S05]  /*0f30*/  CS2R.32 R86, SR_CgaSize ;  /* 0x0000000000567805 */ /* 0x000fca0000008a00 */
[----:B------:R-:W-:-:S05]  /*0f40*/  IMAD R86, R86, -0xa0, RZ ;  /* 0xffffff6056567824 */ /* 0x000fca00078e02ff */
[----:B------:R-:W-:-:S14]  /*0f50*/  R2UR UR7, R86 ;  /* 0x00000000560772ca */ /* 0x000fdc00000e0000 */
[----:B------:R-:W3:Y:S01]  /*0f60*/  LDCU UR7, c[0x0][UR7+0x2a0] ;  /* 0x00005400070777ac */ /* 0x000ee20008000800 */
[----:B------:R-:W-:Y:S01]  /*0f70*/  UISETP.GT.U32.AND UP0, UPT, UR68, 0xffff, UPT ;  /* 0x0000ffff4400788c */ /* 0x000fe2000bf04070 */
[----:B------:R-:W-:-:S05]  /*0f80*/  CS2R.32 R86, SR_CgaSize ;  /* 0x0000000000567805 */ /* 0x000fca0000008a00 */
[----:B------:R-:W-:-:S05]  /*0f90*/  IMAD R86, R86, -0xa0, RZ ;  /* 0xffffff6056567824 */ /* 0x000fca00078e02ff */
[----:B------:R-:W-:-:S14]  /*0fa0*/  R2UR UR63, R86 ;  /* 0x00000000563f72ca */ /* 0x000fdc00000e0000 */
[----:B------:R-:W3:Y:S01]  /*0fb0*/  LDCU UR63, c[0x0][UR63+0x2a4] ;  /* 0x000054803f3f77ac */ /* 0x000ee20008000800 */
[----:B------:R-:W3:Y:S01]  /*0fc0*/  LDCU UR24, c[0x0][0xb24] ;  /* 0x00016480ff1877ac */ /* 0x000ee20008000800 */
[----:B------:R-:W3:Y:S01]  /*0fd0*/  LDCU UR42, c[0x0][0xb24] ;  /* 0x00016480ff2a77ac */ /* 0x000ee20008000800 */
[----:B-1----:R-:W-:Y:S01]  /*0fe0*/  I2FP.F32.U32 R3, UR25 ;  /* 0x0000001900037c45 */ /* 0x002fe20008201000 */
[----:B------:R-:W1:Y:S04]  /*0ff0*/  LDCU UR27, c[0x0][0xb30] ;  /* 0x00016600ff1b77ac */ /* 0x000e680008000800 */
[----:B--2---:R-:W-:Y:S01]  /*1000*/  FMUL R3, R3, UR5 ;  /* 0x0000000503037c20 */ /* 0x004fe20008400000 */
[----:B------:R-:W-:Y:S01]  /*1010*/  USEL UR5, UR68, 0xffff, !UP0 ;  /* 0x0000ffff44057887 */ /* 0x000fe2000c000000 */
[----:B----4-:R-:W-:Y:S01]  /*1020*/  I2FP.F32.U32 R2, UR20 ;  /* 0x0000001400027c45 */ /* 0x010fe20008201000 */
[----:B------:R-:W-:-:S03]  /*1030*/  USHF.L.U32 UR37, UR47, 0xa, URZ ;  /* 0x0000000a2f257899 */ /* 0x000fc600080006ff */
[----:B------:R-:W2:Y:S01]  /*1040*/  F2I.U32.TRUNC.NTZ R3, R3 ;  /* 0x0000000300037305 */ /* 0x000ea2000020f000 */
[----:B------:R-:W-:Y:S01]  /*1050*/  ULOP3.LUT UR31, UR5, 0xffff, URZ, 0xc0, !UPT ;  /* 0x0000ffff051f7892 */ /* 0x000fe2000f8ec0ff */
[----:B---3--:R-:W-:Y:S01]  /*1060*/  FMUL R2, R2, UR4 ;  /* 0x0000000402027c20 */ /* 0x008fe20008400000 */
[----:B------:R-:W-:-:S05]  /*1070*/  UMOV UR11, 0x55 ;  /* 0x00000055000b7882 */ /* 0x000fca0000000000 */
[----:B------:R-:W3:Y:S01]  /*1080*/  F2I.U32.TRUNC.NTZ R2, R2 ;  /* 0x0000000200027305 */ /* 0x000ee2000020f000 */
[----:B--2---:R-:W-:Y:S02]  /*1090*/  R2UR UR4, R3 ;  /* 0x00000000030472ca */ /* 0x004fe400000e0000 */
[----:B------:R-:W-:Y:S02]  /*10a0*/  PRMT R3, RZ, 0x7610, R3 ;  /* 0x00007610ff037816 */ /* 0x000fe40000000003 */
[----:B---3--:R-:W-:Y:S02]  /*10b0*/  R2UR UR6, R2 ;  /* 0x00000000020672ca */ /* 0x008fe400000e0000 */
[----:B------:R-:W-:-:S07]  /*10c0*/  PRMT R2, RZ, 0x7610, R2 ;  /* 0x00007610ff027816 */ /* 0x000fce0000000002 */
[----:B------:R-:W-:-:S04]  /*10d0*/  UIADD3 UR5, UPT, UPT, -UR4, URZ, URZ ;  /* 0x000000ff04057290 */ /* 0x000fc8000fffe1ff */
[----:B------:R-:W-:Y:S02]  /*10e0*/  UIMAD UR5, UR7, UR5, UR25 ;  /* 0x00000005070572a4 */ /* 0x000fe4000f8e0219 */
[----:B------:R-:W-:-:S04]  /*10f0*/  UIADD3 UR4, UPT, UPT, -UR6, URZ, URZ ;  /* 0x000000ff06047290 */ /* 0x000fc8000fffe1ff */
[----:B------:R-:W-:Y:S01]  /*1100*/  IMAD.U32 R86, RZ, RZ, UR5 ;  /* 0x00000005ff567e24 */ /* 0x000fe2000f8e00ff */
[----:B------:R-:W-:Y:S01]  /*1110*/  UIMAD UR63, UR63, UR4, UR20 ;  /* 0x000000043f3f72a4 */ /* 0x000fe2000f8e0214 */
[----:B-1----:R-:W-:Y:S11]  /*1120*/  BRA.U UP5, `(.L_x_17) ;  /* 0x0000000105607547 */ /* 0x002ff6000b800000 */
[----:B------:R-:W-:-:S13]  /*1130*/  R2UR UR4, R86 ;  /* 0x00000000560472ca */ /* 0x000fda00000e0000 */
[----:B------:R-:W-:Y:S02]  /*1140*/  UISETP.GT.U32.AND UP0, UPT, UR4, 0x1, UPT ;  /* 0x000000010400788c */ /* 0x000fe4000bf04070 */
[----:B------:R-:W-:Y:S02]  /*1150*/  ULOP3.LUT UR10, UR4, 0xfffffffe, URZ, 0xc0, !UPT ;  /* 0xfffffffe040a7892 */ /* 0x000fe4000f8ec0ff */
[----:B------:R-:W-:Y:S02]  /*1160*/  UISETP.NE.AND UP3, UPT, UR63, URZ, UP0 ;  /* 0x000000ff3f00728c */ /* 0x000fe40008765270 */
[----:B------:R-:W-:Y:S02]  /*1170*/  UISETP.NE.AND UP2, UPT, UR63, 0x1, UP0 ;  /* 0x000000013f00788c */ /* 0x000fe40008745270 */
[----:B------:R-:W-:Y:S02]  /*1180*/  UISETP.NE.AND UP1, UPT, UR63, 0x2, UP0 ;  /* 0x000000023f00788c */ /* 0x000fe40008725270 */
[----:B------:R-:W-:-:S02]  /*1190*/  UISETP.NE.AND UP0, UPT, UR63, 0x3, UP0 ;  /* 0x000000033f00788c */ /* 0x000fc40008705270 */
[----:B------:R-:W-:Y:S02]  /*11a0*/  USEL UR6, URZ, 0x1, UP3 ;  /* 0x00000001ff067887 */ /* 0x000fe40009800000 */
[----:B------:R-:W-:Y:S02]  /*11b0*/  USEL UR5, URZ, 0x4, UP2 ;  /* 0x00000004ff057887 */ /* 0x000fe40009000000 */
[----:B------:R-:W-:Y:S02]  /*11c0*/  USEL UR4, URZ, 0x10, UP1 ;  /* 0x00000010ff047887 */ /* 0x000fe40008800000 */
[----:B------:R-:W-:Y:S02]  /*11d0*/  USEL UR9, URZ, 0x40, UP0 ;  /* 0x00000040ff097887 */ /* 0x000fe40008000000 */
[----:B------:R-:W-:Y:S02]  /*11e0*/  USEL UR8, URZ, 0x2, UP3 ;  /* 0x00000002ff087887 */ /* 0x000fe40009800000 */
[----:B------:R-:W-:-:S02]  /*11f0*/  UIADD3 UR4, UPT, UPT, UR4, UR5, UR6 ;  /* 0x0000000504047290 */ /* 0x000fc4000fffe006 */
[----:B------:R-:W-:Y:S02]  /*1200*/  USEL UR6, URZ, 0x20, UP1 ;  /* 0x00000020ff067887 */ /* 0x000fe40008800000 */
[----:B------:R-:W-:Y:S02]  /*1210*/  USEL UR7, URZ, 0x8, UP2 ;  /* 0x00000008ff077887 */ /* 0x000fe40009000000 */
[----:B------:R-:W-:Y:S02]  /*1220*/  UIADD3 UR5, UPT, UPT, UR8, UR9, UR4 ;  /* 0x0000000908057290 */ /* 0x000fe4000fffe004 */
[----:B------:R-:W-:Y:S02]  /*1230*/  ULEA UR4, UR63, UR10, 0x1 ;  /* 0x0000000a3f047291 */ /* 0x000fe4000f8e08ff */
[----:B------:R-:W-:Y:S02]  /*1240*/  USEL UR8, URZ, 0x80, UP0 ;  /* 0x00000080ff087887 */ /* 0x000fe40008000000 */
[----:B------:R-:W-:-:S03]  /*1250*/  UIADD3 UR5, UPT, UPT, UR6, UR7, UR5 ;  /* 0x0000000706057290 */ /* 0x000fc6000fffe005 */
[----:B------:R-:W-:Y:S01]  /*1260*/  UMOV UR6, 0x3 ;  /* 0x0000000300067882 */ /* 0x000fe20000000000 */
[----:B------:R-:W-:Y:S02]  /*1270*/  UIADD3 UR5, UPT, UPT, UR5, UR8, URZ ;  /* 0x0000000805057290 */ /* 0x000fe4000fffe0ff */
[----:B------:R-:W-:-:S04]  /*1280*/  USHF.L.U32 UR4, UR6, UR4, URZ ;  /* 0x0000000406047299 */ /* 0x000fc800080006ff */
[----:B------:R-:W-:Y:S02]  /*1290*/  MOV R3, UR5 ;  /* 0x0000000500037c02 */ /* 0x000fe40008000f00 */
[----:B------:R-:W-:-:S07]  /*12a0*/  IMAD.U32 R2, RZ, RZ, UR4 ;  /* 0x00000004ff027e24 */ /* 0x000fce000f8e00ff */
.L_x_17:
[----:B------:R-:W1:Y:S01]  /*12b0*/  S2UR UR36, SR_CTAID.Z ;  /* 0x00000000002479c3 */ /* 0x000e620000002700 */
[----:B------:R-:W-:Y:S02]  /*12c0*/  UISETP.GE.AND UP0, UPT, UR24, 0x1, UPT ;  /* 0x000000011800788c */ /* 0x000fe4000bf06270 */
[----:B------:R-:W-:Y:S02]  /*12d0*/  UISETP.NE.AND UP3, UPT, UR21, 0x2, UPT ;  /* 0x000000021500788c */ /* 0x000fe4000bf65270 */
[----:B------:R-:W-:Y:S02]  /*12e0*/  ULOP3.LUT UR37, UR37, 0x1800, URZ, 0xc0, !UPT ;  /* 0x0000180025257892 */ /* 0x000fe4000f8ec0ff */
[----:B------:R-:W-:Y:S01]  /*12f0*/  USHF.L.U32 UR31, UR11, UR31, URZ ;  /* 0x0000001f0b1f7299 */ /* 0x000fe200080006ff */
[----:B------:R-:W-:Y:S02]  /*1300*/  UMOV UR16, UR25 ;  /* 0x0000001900107c82 */ /* 0x000fe40008000000 */
[----:B------:R-:W-:Y:S09]  /*1310*/  BRA.U !UP0, `(.L_x_18) ;  /* 0x0000000108d47547 */ /* 0x000ff2000b800000 */
[----:B------:R-:W2:Y:S01]  /*1320*/  LDCU.128 UR12, c[0x0][0xb10] ;  /* 0x00016200ff0c77ac */ /* 0x000ea20008000c00 */
[----:B------:R-:W3:Y:S01]  /*1330*/  LDCU UR6, c[0x0][0x370] ;  /* 0x00006e00ff0677ac */ /* 0x000ee20008000800 */
[----:B------:R-:W4:Y:S01]  /*1340*/  LDCU UR5, c[0x0][0x374] ;  /* 0x00006e80ff0577ac */ /* 0x000f220008000800 */
[----:B------:R-:W1:Y:S01]  /*1350*/  LDCU UR26, c[0x0][0xb0c] ;  /* 0x00016180ff1a77ac */ /* 0x000e620008000800 */
[----:B------:R-:W1:Y:S01]  /*1360*/  LDCU UR4, c[0x0][0xb20] ;  /* 0x00016400ff0477ac */ /* 0x000e620008000800 */
[----:B------:R-:W1:Y:S01]  /*1370*/  LDCU.64 UR8, c[0x0][0xb28] ;  /* 0x00016500ff0877ac */ /* 0x000e620008000a00 */
[----:B--2---:R-:W-:Y:S02]  /*1380*/  UISETP.NE.AND UP0, UPT, UR14, 0x1, UPT ;  /* 0x000000010e00788c */ /* 0x004fe4000bf05270 */
[----:B----4-:R-:W-:Y:S02]  /*1390*/  UIMAD.WIDE.U32 UR10, UR5, UR15, URZ ;  /* 0x0000000f050a72a5 */ /* 0x010fe4000f8e00ff */
[----:B---3--:R-:W-:-:S02]  /*13a0*/  UIMAD.WIDE.U32 UR18, UR6, UR12, URZ ;  /* 0x0000000c061272a5 */ /* 0x008fc4000f8e00ff */
[----:B-1----:R-:W-:Y:S02]  /*13b0*/  UISETP.NE.AND UP1, UPT, UR26, 0x1, UPT ;  /* 0x000000011a00788c */ /* 0x002fe4000bf25270 */
[----:B------:R-:W-:Y:S01]  /*13c0*/  UISETP.NE.AND UP2, UPT, UR24, 0x1, UPT ;  /* 0x000000011800788c */ /* 0x000fe2000bf45270 */
[----:B------:R-:W-:Y:S02]  /*13d0*/  UMOV UR10, UR11 ;  /* 0x0000000b000a7c82 */ /* 0x000fe40008000000 */
[----:B------:R-:W-:Y:S01]  /*13e0*/  UMOV UR18, UR19 ;  /* 0x0000001300127c82 */ /* 0x000fe20008000000 */
[----:B------:R-:W-:Y:S02]  /*13f0*/  @UP0 USHF.R.U32.HI UR5, URZ, UR4, UR10 ;  /* 0x00000004ff050299 */ /* 0x000fe4000801160a */
[----:B------:R-:W-:Y:S02]  /*1400*/  UIMAD.WIDE.U32 UR22, UR20, UR15, URZ ;  /* 0x0000000f141672a5 */ /* 0x000fe4000f8e00ff */
[----:B------:R-:W-:-:S02]  /*1410*/  UIMAD.WIDE.U32 UR10, UR5, UR8, URZ ;  /* 0x00000008050a72a5 */ /* 0x000fc4000f8e00ff */
[----:B------:R-:W-:Y:S02]  /*1420*/  @UP1 USHF.R.U32.HI UR6, URZ, UR13, UR18 ;  /* 0x0000000dff061299 */ /* 0x000fe40008011612 */
[----:B------:R-:W-:Y:S02]  /*1430*/  UIMAD.WIDE.U32 UR16, UR25, UR12, URZ ;  /* 0x0000000c191072a5 */ /* 0x000fe4000f8e00ff */
[----:B------:R-:W-:Y:S01]  /*1440*/  UIMAD.WIDE.U32 UR18, UR6, UR8, URZ ;  /* 0x00000008061272a5 */ /* 0x000fe2000f8e00ff */
[----:B------:R-:W-:Y:S01]  /*1450*/  UMOV UR22, UR23 ;  /* 0x0000001700167c82 */ /* 0x000fe20008000000 */
[----:B------:R-:W-:Y:S01]  /*1460*/  UMOV UR10, UR11 ;  /* 0x0000000b000a7c82 */ /* 0x000fe20008000000 */
[----:B------:R-:W-:Y:S02]  /*1470*/  USHF.R.U32.HI UR22, URZ, UR4, UR22 ;  /* 0x00000004ff167299 */ /* 0x000fe40008011616 */
[----:B------:R-:W-:Y:S02]  /*1480*/  @UP2 USHF.R.U32.HI UR5, URZ, UR9, UR10 ;  /* 0x00000009ff052299 */ /* 0x000fe4000801160a */
[----:B------:R-:W-:Y:S01]  /*1490*/  UMOV UR7, UR19 ;  /* 0x0000001300077c82 */ /* 0x000fe20008000000 */
[----:B------:R-:W-:Y:S01]  /*14a0*/  UMOV UR16, UR17 ;  /* 0x0000001100107c82 */ /* 0x000fe20008000000 */
[----:B------:R-:W-:-:S02]  /*14b0*/  @UP2 USHF.R.U32.HI UR6, URZ, UR9, UR7 ;  /* 0x00000009ff062299 */ /* 0x000fc40008011607 */
[----:B------:R-:W-:Y:S02]  /*14c0*/  USHF.R.U32.HI UR16, URZ, UR13, UR16 ;  /* 0x0000000dff107299 */ /* 0x000fe40008011610 */
[----:B------:R-:W-:Y:S02]  /*14d0*/  USEL UR4, UR20, UR22, !UP0 ;  /* 0x0000001614047287 */ /* 0x000fe4000c000000 */
[----:B------:R-:W-:Y:S02]  /*14e0*/  UIMAD UR7, UR5, UR24, URZ ;  /* 0x00000018050772a4 */ /* 0x000fe4000f8e02ff */
[----:B------:R-:W-:Y:S02]  /*14f0*/  USEL UR5, UR25, UR16, !UP1 ;  /* 0x0000001019057287 */ /* 0x000fe4000c800000 */
[----:B------:R-:W-:Y:S02]  /*1500*/  UIMAD UR12, UR6, UR24, URZ ;  /* 0x00000018060c72a4 */ /* 0x000fe4000f8e02ff */
[----:B------:R-:W-:-:S02]  /*1510*/  UISETP.GE.AND UP0, UPT, UR4, UR7, UPT ;  /* 0x000000070400728c */ /* 0x000fc4000bf06270 */
[----:B------:R-:W-:Y:S02]  /*1520*/  UIMAD.WIDE.U32 UR10, UR4, UR8, URZ ;  /* 0x00000008040a72a5 */ /* 0x000fe4000f8e00ff */
[----:B------:R-:W-:Y:S02]  /*1530*/  UISETP.GE.OR UP0, UPT, UR5, UR12, UP0 ;  /* 0x0000000c0500728c */ /* 0x000fe40008706670 */
[----:B------:R-:W-:Y:S02]  /*1540*/  UIMAD.WIDE.U32 UR12, UR5, UR8, URZ ;  /* 0x00000008050c72a5 */ /* 0x000fe4000f8e00ff */
[----:B------:R-:W-:Y:S01]  /*1550*/  UIADD3 UR10, UPT, UPT, -UR4, URZ, URZ ;  /* 0x000000ff040a7290 */ /* 0x000fe2000fffe1ff */
[----:B------:R-:W-:Y:S01]  /*1560*/  UMOV UR8, UR11 ;  /* 0x0000000b00087c82 */ /* 0x000fe20008000000 */
[----:B------:R-:W-:Y:S02]  /*1570*/  UIADD3 UR16, UPT, UPT, -UR5, URZ, URZ ;  /* 0x000000ff05107290 */ /* 0x000fe4000fffe1ff */
[----:B------:R-:W-:-:S03]  /*1580*/  USHF.R.U32.HI UR8, URZ, UR9, UR8 ;  /* 0x00000009ff087299 */ /* 0x000fc60008011608 */
[----:B------:R-:W-:Y:S01]  /*1590*/  @!UP0 UMOV UR7, UR13 ;  /* 0x0000000d00078c82 */ /* 0x000fe20008000000 */
[----:B------:R-:W-:Y:S02]  /*15a0*/  UIMAD UR20, UR14, UR10, UR20 ;  /* 0x0000000a0e1472a4 */ /* 0x000fe4000f8e0214 */
[----:B------:R-:W-:Y:S02]  /*15b0*/  USEL UR8, UR4, UR8, !UP2 ;  /* 0x0000000804087287 */ /* 0x000fe4000d000000 */
[----:B------:R-:W-:Y:S02]  /*15c0*/  @!UP0 USHF.R.U32.HI UR7, URZ, UR9, UR7 ;  /* 0x00000009ff078299 */ /* 0x000fe40008011607 */
[----:B------:R-:W-:Y:S02]  /*15d0*/  UIADD3 UR9, UPT, UPT, -UR8, URZ, URZ ;  /* 0x000000ff08097290 */ /* 0x000fe4000fffe1ff */
[----:B------:R-:W-:Y:S02]  /*15e0*/  @!UP0 USEL UR7, UR5, UR7, !UP2 ;  /* 0x0000000705078287 */ /* 0x000fe4000d000000 */
[----:B------:R-:W-:-:S02]  /*15f0*/  UIMAD UR9, UR24, UR9, UR4 ;  /* 0x00000009180972a4 */ /* 0x000fc4000f8e0204 */
[----:B------:R-:W-:Y:S02]  /*1600*/  @!UP0 UIADD3 UR8, UPT, UPT, UR8, -UR7, URZ ;  /* 0x8000000708088290 */ /* 0x000fe4000fffe0ff */
[----:B------:R-:W-:Y:S02]  /*1610*/  @!UP0 UIMAD UR6, UR9, UR6, UR7 ;  /* 0x00000006090682a4 */ /* 0x000fe4000f8e0207 */
[----:B------:R-:W-:Y:S02]  /*1620*/  @!UP0 UIMAD UR4, UR8, UR24, UR5 ;  /* 0x00000018080482a4 */ /* 0x000fe4000f8e0205 */
[----:B------:R-:W-:Y:S02]  /*1630*/  UIMAD UR16, UR26, UR16, UR25 ;  /* 0x000000101a1072a4 */ /* 0x000fe4000f8e0219 */
[----:B------:R-:W-:Y:S01]  /*1640*/  UIMAD UR20, UR4, UR14, UR20 ;  /* 0x0000000e041472a4 */ /* 0x000fe2000f8e0214 */
[----:B------:R-:W-:Y:S02]  /*1650*/  @!UP0 UMOV UR5, UR6 ;  /* 0x0000000600058c82 */ /* 0x000fe40008000000 */
[----:B------:R-:W-:-:S12]  /*1660*/  UIMAD UR16, UR5, UR26, UR16 ;  /* 0x0000001a051072a4 */ /* 0x000fd8000f8e0210 */
.L_x_18:
[----:B------:R-:W-:-:S09]  /*1670*/  UISETP.NE.AND UP0, UPT, UR27, 0x1, UPT ;  /* 0x000000011b00788c */ /* 0x000fd2000bf05270 */
[----:B------:R-:W-:Y:S05]  /*1680*/  BRA.U UP0, `(.L_x_19) ;  /* 0x0000000100447547 */ /* 0x000fea000b800000 */
[----:B------:R-:W2:Y:S01]  /*1690*/  LDCU.128 UR8, c[0x0][0xb10] ;  /* 0x00016200ff0877ac */ /* 0x000ea20008000c00 */
[----:B------:R-:W3:Y:S01]  /*16a0*/  LDCU UR12, c[0x0][0xb0c] ;  /* 0x00016180ff0c77ac */ /* 0x000ee20008000800 */
[----:B------:R-:W4:Y:S01]  /*16b0*/  LDCU UR13, c[0x0][0xb20] ;  /* 0x00016400ff0d77ac */ /* 0x000f220008000800 */
[----:B--2---:R-:W-:Y:S02]  /*16c0*/  UIMAD.WIDE.U32 UR6, UR16, UR8, URZ ;  /* 0x00000008100672a5 */ /* 0x004fe4000f8e00ff */
[----:B------:R-:W-:Y:S02]  /*16d0*/  UIMAD.WIDE.U32 UR4, UR20, UR11, URZ ;  /* 0x0000000b140472a5 */ /* 0x000fe4000f8e00ff */
[----:B---3--:R-:W-:Y:S02]  /*16e0*/  UISETP.NE.AND UP1, UPT, UR12, 0x1, UPT ;  /* 0x000000010c00788c */ /* 0x008fe4000bf25270 */
[----:B------:R-:W-:Y:S01]  /*16f0*/  UISETP.NE.AND UP0, UPT, UR10, 0x1, UPT ;  /* 0x000000010a00788c */ /* 0x000fe2000bf05270 */
[----:B------:R-:W-:-:S02]  /*1700*/  UMOV UR6, UR7 ;  /* 0x0000000700067c82 */ /* 0x000fc40008000000 */
[----:B------:R-:W-:Y:S01]  /*1710*/  UMOV UR4, UR5 ;  /* 0x0000000500047c82 */ /* 0x000fe20008000000 */
[----:B------:R-:W-:Y:S02]  /*1720*/  USHF.R.U32.HI UR6, URZ, UR9, UR6 ;  /* 0x00000009ff067299 */ /* 0x000fe40008011606 */
[----:B----4-:R-:W-:Y:S02]  /*1730*/  USHF.R.U32.HI UR4, URZ, UR13, UR4 ;  /* 0x0000000dff047299 */ /* 0x010fe40008011604 */
[----:B------:R-:W-:Y:S02]  /*1740*/  USEL UR5, UR16, UR6, !UP1 ;  /* 0x0000000610057287 */ /* 0x000fe4000c800000 */
[----:B------:R-:W-:-:S04]  /*1750*/  USEL UR4, UR20, UR4, !UP0 ;  /* 0x0000000414047287 */ /* 0x000fc8000c000000 */
[----:B------:R-:W-:Y:S02]  /*1760*/  UIADD3 UR6, UPT, UPT, -UR4, UR5, URZ ;  /* 0x0000000504067290 */ /* 0x000fe4000fffe1ff */
[----:B------:R-:W-:Y:S02]  /*1770*/  UIADD3 UR4, UPT, UPT, UR4, -UR5, URZ ;  /* 0x8000000504047290 */ /* 0x000fe4000fffe0ff */
[----:B------:R-:W-:Y:S02]  /*1780*/  UIMAD UR20, UR6, UR10, UR20 ;  /* 0x0000000a061472a4 */ /* 0x000fe4000f8e0214 */
[----:B------:R-:W-:-:S12]  /*1790*/  UIMAD UR16, UR4, UR12, UR16 ;  /* 0x0000000c041072a4 */ /* 0x000fd8000f8e0210 */
.L_x_19:
[----:B------:R-:W-:Y:S05]  /*17a0*/  BRA.U !UP6, `(.L_x_20) ;  /* 0x000000010e0c7547 */ /* 0x000fea000b800000 */
[----:B------:R-:W-:Y:S01]  /*17b0*/  UCGABAR_WAIT ;  /* 0x0000000000007dc7 */ /* 0x000fe20008000000 */
[----:B------:R-:W-:Y:S01]  /*17c0*/  CCTL.IVALL ;  /* 0x00000000ff00798f */ /* 0x000fe20002000000 */
[----:B------:R-:W-:Y:S05]  /*17d0*/  BRA `(.L_x_21) ;  /* 0x0000000000047947 */ /* 0x000fea0003800000 */
.L_x_20:
[----:B------:R-:W-:Y:S06]  /*17e0*/  BAR.SYNC.DEFER_BLOCKING 0x0 ;  /* 0x0000000000007b1d */ /* 0x000fec0000010000 */
.L_x_21:
[----:B------:R-:W-:Y:S05]  /*17f0*/  BRA.U UP3, `(.L_x_22) ;  /* 0x00000015037c7547 */ /* 0x000fea000b800000 */
[----:B------:R-:W2:Y:S01]  /*1800*/  LDCU UR6, c[0x0][0x38c] ;  /* 0x00007180ff0677ac */ /* 0x000ea20008000800 */
[----:B------:R-:W-:Y:S01]  /*1810*/  PLOP3.LUT P2, PT, PT, PT, UP4, 0x80, 0x8 ;  /* 0x000000000008781c */ /* 0x000fe20003f4f048 */
[----:B------:R-:W-:Y:S01]  /*1820*/  IMAD.MOV.U32 R12, RZ, RZ, 0x1 ;  /* 0x00000001ff0c7424 */ /* 0x000fe200078e00ff */
[----:B------:R-:W-:Y:S01]  /*1830*/  ISETP.NE.AND P3, PT, R0, RZ, P4 ;  /* 0x000000ff0000720c */ /* 0x000fe20002765270 */
[----:B------:R-:W-:Y:S01]  /*1840*/  USHF.L.U32 UR7, UR25, 0x7, URZ ;  /* 0x0000000719077899 */ /* 0x000fe200080006ff */
[----:B------:R-:W-:Y:S01]  /*1850*/  PLOP3.LUT P2, PT, P2, PT, PT, 0x8, 0x80 ;  /* 0x000000000080781c */ /* 0x000fe2000174e170 */
[----:B------:R-:W-:Y:S01]  /*1860*/  USHF.L.U32 UR55, UR25, 0x6, URZ ;  /* 0x0000000619377899 */ /* 0x000fe200080006ff */
[----:B------:R-:W-:Y:S01]  /*1870*/  CS2R R10, SRZ ;  /* 0x00000000000a7805 */ /* 0x000fe2000001ff00 */
[----:B------:R-:W-:Y:S01]  /*1880*/  UISETP.NE.AND UP1, UPT, UR21, URZ, UPT ;  /* 0x000000ff1500728c */ /* 0x000fe2000bf25270 */
[----:B------:R-:W-:Y:S01]  /*1890*/  IMAD.MOV.U32 R9, RZ, RZ, RZ ;  /* 0x000000ffff097224 */ /* 0x000fe200078e00ff */
[----:B------:R-:W3:Y:S01]  /*18a0*/  LDCU UR49, c[0x0][0x370] ;  /* 0x00006e00ff3177ac */ /* 0x000ee20008000800 */
[----:B------:R-:W-:Y:S01]  /*18b0*/  IMAD.MOV.U32 R8, RZ, RZ, 0x1 ;  /* 0x00000001ff087424 */ /* 0x000fe200078e00ff */
[----:B------:R-:W4:Y:S01]  /*18c0*/  LDCU.64 UR44, c[0x0][0x348] ;  /* 0x00006900ff2c77ac */ /* 0x000f220008000a00 */
[----:B--2---:R-:W-:-:S02]  /*18d0*/  UIADD3 UR5, UPT, UPT, UR6, 0x7f, URZ ;  /* 0x0000007f06057890 */ /* 0x004fc4000fffe0ff */
[----:B------:R-:W-:Y:S02]  /*18e0*/  UIADD3 UR56, UPT, UPT, UR6, 0xfe, URZ ;  /* 0x000000fe06387890 */ /* 0x000fe4000fffe0ff */
[----:B------:R-:W-:Y:S01]  /*18f0*/  USHF.R.S32.HI UR4, URZ, 0x1f, UR5 ;  /* 0x0000001fff047899 */ /* 0x000fe20008011405 */
[----:B------:R-:W2:Y:S03]  /*1900*/  LDCU UR48, c[0x0][0x374] ;  /* 0x00006e80ff3077ac */ /* 0x000ea60008000800 */
[----:B------:R-:W-:Y:S02]  /*1910*/  ULEA.HI UR4, UR4, UR5, URZ, 0x7 ;  /* 0x0000000504047291 */ /* 0x000fe4000f8f38ff */
[----:B------:R-:W-:Y:S02]  /*1920*/  UIADD3 UR5, UPT, UPT, UR6, -0x1, URZ ;  /* 0xffffffff06057890 */ /* 0x000fe4000fffe0ff */
[----:B------:R-:W-:-:S02]  /*1930*/  USHF.R.S32.HI UR51, URZ, 0x7, UR4 ;  /* 0x00000007ff337899 */ /* 0x000fc40008011404 */
[----:B------:R-:W-:Y:S02]  /*1940*/  UISETP.GE.U32.AND UP2, UPT, UR5, -0xff, UPT ;  /* 0xffffff010500788c */ /* 0x000fe4000bf46070 */
[----:B------:R-:W-:Y:S02]  /*1950*/  UISETP.LT.U32.AND UP0, UPT, UR51, 0x4, UPT ;  /* 0x000000043300788c */ /* 0x000fe4000bf01070 */
[----:B------:R-:W-:Y:S02]  /*1960*/  ULOP3.LUT UR5, UR7, 0x80, URZ, 0xc0, !UPT ;  /* 0x0000008007057892 */ /* 0x000fe4000f8ec0ff */
[----:B------:R-:W-:Y:S02]  /*1970*/  USEL UR50, UR51, 0x4, UP0 ;  /* 0x0000000433327887 */ /* 0x000fe40008000000 */
[----:B------:R-:W-:Y:S02]  /*1980*/  ULOP3.LUT UR55, UR55, 0x40, URZ, 0xc0, !UPT ;  /* 0x0000004037377892 */ /* 0x000fe4000f8ec0ff */
[----:B------:R-:W-:-:S02]  /*1990*/  UIADD3 UR4, UPT, UPT, UR50, -0x1, URZ ;  /* 0xffffffff32047890 */ /* 0x000fc4000fffe0ff */
[----:B------:R-:W-:Y:S02]  /*19a0*/  @UP2 UIADD3 UR4, UPT, UPT, UR50, URZ, URZ ;  /* 0x000000ff32042290 */ /* 0x000fe4000fffe0ff */
[----:B------:R-:W-:Y:S02]  /*19b0*/  USEL UR38, UR40, 0x2, UP1 ;  /* 0x0000000228267887 */ /* 0x000fe40008800000 */
[----:B------:R-:W-:Y:S02]  /*19c0*/  ULEA.HI UR53, UR37, UR5, URZ, 0x1a ;  /* 0x0000000525357291 */ /* 0x000fe4000f8fd0ff */
[----:B------:R-:W-:Y:S02]  /*19d0*/  UIADD3 UR54, UPT, UPT, UR51, -UR50, URZ ;  /* 0x8000003233367290 */ /* 0x000fe4000fffe0ff */
[----:B------:R-:W-:Y:S02]  /*19e0*/  UIADD3 UR39, UPT, UPT, UR4, 0x1, URZ ;  /* 0x0000000104277890 */ /* 0x000fe4000fffe0ff */
[----:B------:R-:W-:Y:S01]  /*19f0*/  UIADD3 UR52, UPT, UPT, -UR4, URZ, URZ ;  /* 0x000000ff04347290 */ /* 0x000fe2000fffe1ff */
[----:B--234-:R-:W-:-:S11]  /*1a00*/  UMOV UR29, URZ ;  /* 0x000000ff001d7c82 */ /* 0x01cfd60008000000 */
.L_x_46:
[----:B------:R-:W-:Y:S01]  /*1a10*/  UISETP.NE.AND UP0, UPT, UR47, URZ, UPT ;  /* 0x000000ff2f00728c */ /* 0x000fe2000bf05270 */
[----:B------:R-:W2:Y:S08]  /*1a20*/  S2UR UR47, SR_CgaCtaId ;  /* 0x00000000002f79c3 */ /* 0x000eb00000008800 */
[----:B-1-3--:R-:W-:Y:S05]  /*1a30*/  BRA.U UP0, `(.L_x_23) ;  /* 0x0000000100347547 */ /* 0x00afea000b800000 */
[----:B------:R-:W3:Y:S01]  /*1a40*/  S2R R0, SR_CgaCtaId ;  /* 0x0000000000007919 */ /* 0x000ee20000008800 */
[----:B------:R-:W-:Y:S02]  /*1a50*/  MOV R3, 0x400 ;  /* 0x0000040000037802 */ /* 0x000fe40000000f00 */
[----:B------:R-:W-:Y:S02]  /*1a60*/  SHF.L.U32 R2, R8, 0x1f, RZ ;  /* 0x0000001f08027819 */ /* 0x000fe400000006ff */
[----:B---3--:R-:W-:-:S05]  /*1a70*/  LEA R0, R0, R3, 0x18 ;  /* 0x0000000300007211 */ /* 0x008fca00078ec0ff */
[----:B------:R-:W-:-:S04]  /*1a80*/  IMAD R3, R9, 0x8, R0 ;  /* 0x0000000809037824 */ /* 0x000fc800078e0200 */
[----:B------:R-:W3:Y:S02]  /*1a90*/  SYNCS.PHASECHK.TRANS64.TRYWAIT P0, [R3+URZ+0x100], R2 ;  /* 0x00010002030075a7 */ /* 0x000ee400080011ff */
[----:B---3--:R-:W-:Y:S05]  /*1aa0*/  @!P0 BRA `(.L_x_24) ;  /* 0x0000008000e48947 */ /* 0x008fea0003800000 */
.L_x_153:
[----:B------:R-:W-:Y:S01]  /*1ab0*/  VIADD R9, R9, 0x1 ;  /* 0x0000000109097836 */ /* 0x000fe20000000000 */
[----:B------:R3:W-:Y:S04]  /*1ac0*/  SYNCS.ARRIVE.TRANS64.A1T0 RZ, [R3+URZ+0xf0], RZ ;  /* 0x0000f0ff03ff79a7 */ /* 0x0007e800081000ff */
[----:B------:R-:W-:-:S04]  /*1ad0*/  ISETP.NE.AND P0, PT, R9, 0x2, PT ;  /* 0x000000020900780c */ /* 0x000fc80003f05270 */
[----:B------:R-:W-:Y:S02]  /*1ae0*/  SEL R9, R9, RZ, P0 ;  /* 0x000000ff09097207 */ /* 0x000fe40000000000 */
[----:B---3--:R-:W-:-:S04]  /*1af0*/  SEL R3, RZ, 0x1, P0 ;  /* 0x00000001ff037807 */ /* 0x008fc80000000000 */
[----:B------:R-:W-:Y:S02]  /*1b00*/  LOP3.LUT R8, R8, R3, RZ, 0x3c, !PT ;  /* 0x0000000308087212 */ /* 0x000fe400078e3cff */
.L_x_23:
[----:B------:R-:W-:Y:S01]  /*1b10*/  UMOV UR21, 0x400 ;  /* 0x0000040000157882 */ /* 0x000fe20000000000 */
[----:B------:R-:W-:Y:S01]  /*1b20*/  SHF.L.U32 R0, R12, 0x1f, RZ ;  /* 0x0000001f0c007819 */ /* 0x000fe200000006ff */
[----:B--2---:R-:W-:Y:S02]  /*1b30*/  ULEA UR21, UR47, UR21, 0x18 ;  /* 0x000000152f157291 */ /* 0x004fe4000f8ec0ff */
[----:B------:R-:W-:Y:S02]  /*1b40*/  UISETP.GE.U32.AND UP0, UPT, UR56, 0xff, UPT ;  /* 0x000000ff3800788c */ /* 0x000fe4000bf06070 */
[----:B------:R-:W-:Y:S02]  /*1b50*/  ULEA UR4, UR29, UR21, 0x3 ;  /* 0x000000151d047291 */ /* 0x000fe4000f8e18ff */
[----:B------:R-:W-:Y:S01]  /*1b60*/  ULEA UR19, UR20, UR55, 0x7 ;  /* 0x0000003714137291 */ /* 0x000fe2000f8e38ff */
[----:B------:R-:W-:-:S06]  /*1b70*/  UMOV UR13, URZ ;  /* 0x000000ff000d7c82 */ /* 0x000fcc0008000000 */
[----:B------:R2:W3:Y:S01]  /*1b80*/  SYNCS.PHASECHK.TRANS64.TRYWAIT P1, [UR4+0x20], R0 ;  /* 0x00002000ff0075a7 */ /* 0x0004e20008021104 */
[----:B------:R-:W-:-:S04]  /*1b90*/  ULEA.HI UR4, UR16, UR16, URZ, 0x1 ;  /* 0x0000001010047291 */ /* 0x000fc8000f8f08ff */
[----:B------:R-:W-:-:S04]  /*1ba0*/  USHF.L.U32 UR4, UR4, 0x7, URZ ;  /* 0x0000000704047899 */ /* 0x000fc800080006ff */
[----:B------:R-:W-:-:S04]  /*1bb0*/  ULOP3.LUT UR35, UR4, 0xffffff00, URZ, 0xc0, !UPT ;  /* 0xffffff0004237892 */ /* 0x000fc8000f8ec0ff */
[----:B------:R-:W-:Y:S01]  /*1bc0*/  UIADD3 UR35, UPT, UPT, UR53, UR35, URZ ;  /* 0x0000002335237290 */ /* 0x000fe2000fffe0ff */
[----:B------:R-:W-:Y:S11]  /*1bd0*/  BRA.U !UP0, `(.L_x_25) ;  /* 0x0000000508107547 */ /* 0x000ff6000b800000 */
[----:B------:R-:W-:Y:S01]  /*1be0*/  UMOV UR30, UR52 ;  /* 0x00000034001e7c82 */ /* 0x000fe20008000000 */
[----:B------:R-:W-:Y:S01]  /*1bf0*/  UMOV UR6, UR29 ;  /* 0x0000001d00067c82 */ /* 0x000fe20008000000 */
[----:B------:R-:W-:-:S05]  /*1c00*/  UMOV UR26, 0x40 ;  /* 0x00000040001a7882 */ /* 0x000fca0000000000 */
.L_x_33:
[----:B------:R-:W-:Y:S01]  /*1c10*/  ULEA UR5, UR6, UR21, 0x3 ;  /* 0x0000001506057291 */ /* 0x000fe2000f8e18ff */
[----:B---3--:R-:W-:Y:S01]  /*1c20*/  @P4 MOV R2, 0x18000 ;  /* 0x0001800000024802 */ /* 0x008fe20000000f00 */
[----:B-123--:R-:W-:Y:S10]  /*1c30*/  @P1 BRA `(.L_x_26) ;  /* 0x00000000000c1947 */ /* 0x00eff40003800000 */
[----:B------:R-:W-:-:S04]  /*1c40*/  SHF.L.U32 R3, R12, 0x1f, RZ ;  /* 0x0000001f0c037819 */ /* 0x000fc800000006ff */
[----:B------:R-:W3:Y:S02]  /*1c50*/  SYNCS.PHASECHK.TRANS64.TRYWAIT P0, [UR5+0x20], R3 ;  /* 0x00002003ff0075a7 */ /* 0x000ee40008001105 */
[----:B---3--:R-:W-:Y:S05]  /*1c60*/  @!P0 BRA `(.L_x_27) ;  /* 0x0000008000888947 */ /* 0x008fea0003800000 */
.L_x_26:
[----:B------:R3:W-:Y:S01]  /*1c70*/  @P4 SYNCS.ARRIVE.TRANS64 RZ, [UR5], R2 ;  /* 0x00000002ffff49a7 */ /* 0x0007e20008000005 */
[----:B------:R-:W-:Y:S02]  /*1c80*/  ULOP3.LUT UR4, UR38, 0x2, URZ, 0xfc, !UPT ;  /* 0x0000000226047892 */ /* 0x000fe4000f8efcff */
[----:B------:R-:W-:Y:S02]  /*1c90*/  UIADD3 UR30, UPT, UPT, UR30, 0x1, URZ ;  /* 0x000000011e1e7890 */ /* 0x000fe4000fffe0ff */
[----:B------:R-:W-:Y:S02]  /*1ca0*/  UISETP.NE.AND UP0, UPT, UR4, 0x2, UPT ;  /* 0x000000020400788c */ /* 0x000fe4000bf05270 */
[----:B------:R-:W-:-:S07]  /*1cb0*/  UISETP.NE.AND UP2, UPT, UR30, 0x1, UPT ;  /* 0x000000011e00788c */ /* 0x000fce000bf45270 */
[----:B------:R-:W-:Y:S05]  /*1cc0*/  BRA.U UP0, `(.L_x_28) ;  /* 0x0000000100047547 */ /* 0x000fea000b800000 */
[----:B-1----:R-:W-:Y:S05]  /*1cd0*/  BPT.TRAP 0x1 ;  /* 0x000000040000795c */ /* 0x002fea0000300000 */
.L_x_28:
[----:B------:R-:W-:Y:S04]  /*1ce0*/  BSSY.RECONVERGENT B0, `(.L_x_29) ;  /* 0x0000003000007945 */ /* 0x000fe80003800200 */
[----:B------:R-:W-:Y:S05]  /*1cf0*/  @!P3 BRA `(.L_x_30) ;  /* 0x000000000004b947 */ /* 0x000fea0003800000 */
[----:B-1----:R-:W-:Y:S05]  /*1d00*/  BPT.TRAP 0x1 ;  /* 0x000000040000795c */ /* 0x002fea0000300000 */
.L_x_30:
[----:B-1----:R-:W-:Y:S05]  /*1d10*/  BSYNC.RECONVERGENT B0 ;  /* 0x0000000000007941 */ /* 0x002fea0003800200 */
.L_x_29:
[----:B------:R-:W-:Y:S01]  /*1d20*/  UIADD3 UR4, UPT, UPT, UR6, 0x1, URZ ;  /* 0x0000000106047890 */ /* 0x000fe2000fffe0ff */
[----:B------:R-:W-:Y:S01]  /*1d30*/  BSSY.RECONVERGENT B0, `(.L_x_31) ;  /* 0x000002a000007945 */ /* 0x000fe20003800200 */
[----:B------:R-:W-:Y:S02]  /*1d40*/  ELECT P0, URZ, PT ;  /* 0x0000000000ff782f */ /* 0x000fe40003800000 */
[----:B------:R-:W-:-:S04]  /*1d50*/  UISETP.NE.AND UP0, UPT, UR4, 0x4, UPT ;  /* 0x000000040400788c */ /* 0x000fc8000bf05270 */
[----:B------:R-:W-:Y:S02]  /*1d60*/  USEL UR7, URZ, 0x1, UP0 ;  /* 0x00000001ff077887 */ /* 0x000fe40008000000 */
[----:B------:R-:W-:-:S04]  /*1d70*/  USEL UR29, UR4, URZ, UP0 ;  /* 0x000000ff041d7287 */ /* 0x000fc80008000000 */
[----:B------:R-:W-:Y:S01]  /*1d80*/  ULEA UR4, UR29, UR21, 0x3 ;  /* 0x000000151d047291 */ /* 0x000fe2000f8e18ff */
[----:B------:R-:W-:-:S04]  /*1d90*/  LOP3.LUT R12, R12, UR7, RZ, 0x3c, !PT ;  /* 0x000000070c0c7c12 */ /* 0x000fc8000f8e3cff */
[----:B--2---:R-:W-:-:S04]  /*1da0*/  SHF.L.U32 R0, R12, 0x1f, RZ ;  /* 0x0000001f0c007819 */ /* 0x004fc800000006ff */
[----:B------:R1:W2:Y:S01]  /*1db0*/  SYNCS.PHASECHK.TRANS64.TRYWAIT P1, [UR4+0x20], R0 ;  /* 0x00002000ff0075a7 */ /* 0x0002a20008021104 */
[----:B------:R-:W-:Y:S05]  /*1dc0*/  @!P0 BRA `(.L_x_32) ;  /* 0x0000000000808947 */ /* 0x000fea0003800000 */
[----:B------:R-:W-:Y:S02]  /*1dd0*/  USHF.L.U32 UR4, UR6, 0xe, URZ ;  /* 0x0000000e06047899 */ /* 0x000fe400080006ff */
[----:B------:R-:W-:Y:S02]  /*1de0*/  UIADD3 UR22, UP1, UPT, UR44, 0x80, URZ ;  /* 0x000000802c167890 */ /* 0x000fe4000ff3e0ff */
[----:B------:R-:W-:Y:S02]  /*1df0*/  ULOP3.LUT UR24, UR4, UR37, URZ, 0xfc, !UPT ;  /* 0x0000002504187292 */ /* 0x000fe4000f8efcff */
[----:B------:R-:W-:Y:S02]  /*1e00*/  UIADD3 UR14, UP0, UPT, UR44, 0x180, URZ ;  /* 0x000001802c0e7890 */ /* 0x000fe4000ff1e0ff */
[----:B------:R-:W-:Y:S02]  /*1e10*/  ULEA UR24, UR24, UR21, 0x1 ;  /* 0x0000001518187291 */ /* 0x000fe4000f8e08ff */
[----:B------:R-:W-:-:S02]  /*1e20*/  UIADD3 UR4, UPT, UPT, UR21, UR4, URZ ;  /* 0x0000000415047290 */ /* 0x000fc4000fffe0ff */
[----:B------:R-:W-:Y:S02]  /*1e30*/  UIADD3 UR34, UPT, UPT, UR26, -0x40, URZ ;  /* 0xffffffc01a227890 */ /* 0x000fe4000fffe0ff */
[----:B------:R-:W-:Y:S02]  /*1e40*/  ULOP3.LUT UR33, UR5, 0xfefffff8, URZ, 0xc0, !UPT ;  /* 0xfefffff805217892 */ /* 0x000fe4000f8ec0ff */
[----:B------:R-:W-:Y:S02]  /*1e50*/  UIADD3.X UR23, UPT, UPT, URZ, UR45, URZ, UP1, !UPT ;  /* 0x0000002dff177290 */ /* 0x000fe40008ffe4ff */
[----:B------:R-:W-:Y:S02]  /*1e60*/  UIADD3 UR32, UPT, UPT, UR24, 0x8400, URZ ;  /* 0x0000840018207890 */ /* 0x000fe4000fffe0ff */
[----:B------:R-:W-:Y:S02]  /*1e70*/  UPRMT UR7, URZ, 0x5410, UR31 ;  /* 0x00005410ff077896 */ /* 0x000fe4000800001f */
[----:B------:R-:W-:-:S02]  /*1e80*/  UIADD3 UR24, UPT, UPT, UR24, 0xc400, URZ ;  /* 0x0000c40018187890 */ /* 0x000fc4000fffe0ff */
[----:B------:R-:W-:Y:S02]  /*1e90*/  UIADD3.X UR15, UPT, UPT, URZ, UR45, URZ, UP0, !UPT ;  /* 0x0000002dff0f7290 */ /* 0x000fe400087fe4ff */
[----:B------:R-:W-:Y:S02]  /*1ea0*/  UIADD3 UR16, UPT, UPT, UR4, 0x28400, URZ ;  /* 0x0002840004107890 */ /* 0x000fe4000fffe0ff */
[----:B------:R-:W-:Y:S01]  /*1eb0*/  UIADD3 UR8, UPT, UPT, UR4, 0x2a400, URZ ;  /* 0x0002a40004087890 */ /* 0x000fe2000fffe0ff */
[----:B------:R-:W-:Y:S01]  /*1ec0*/  UMOV UR40, 0x0 ;  /* 0x0000000000287882 */ /* 0x000fe20000000000 */
[----:B------:R-:W-:Y:S01]  /*1ed0*/  UMOV UR41, 0x10000000 ;  /* 0x1000000000297882 */ /* 0x000fe20000000000 */
[----:B------:R-:W-:Y:S01]  /*1ee0*/  UMOV UR27, UR35 ;  /* 0x00000023001b7c82 */ /* 0x000fe20008000000 */
[----:B------:R-:W-:Y:S01]  /*1ef0*/  UMOV UR28, UR36 ;  /* 0x00000024001c7c82 */ /* 0x000fe20008000000 */
[----:B------:R-:W-:Y:S01]  /*1f00*/  UMOV UR25, UR33 ;  /* 0x0000002100197c82 */ /* 0x000fe20008000000 */
[----:B------:R-:W-:Y:S01]  /*1f10*/  UMOV UR20, UR36 ;  /* 0x0000002400147c82 */ /* 0x000fe20008000000 */
[----:B------:R-:W-:Y:S01]  /*1f20*/  UMOV UR17, UR33 ;  /* 0x0000002100117c82 */ /* 0x000fe20008000000 */
[----:B------:R-:W-:Y:S01]  /*1f30*/  UMOV UR18, UR34 ;  /* 0x0000002200127c82 */ /* 0x000fe20008000000 */
[----:B------:R4:W-:Y:S01]  /*1f40*/  UTMALDG.3D.MULTICAST.2CTA [UR32], [UR22], UR7, desc[UR40] ;  /* 0x00002820160073b4 */ /* 0x0009e20008211807 */
[----:B------:R-:W-:Y:S01]  /*1f50*/  UMOV UR10, UR26 ;  /* 0x0000001a000a7c82 */ /* 0x000fe20008000000 */
[----:B------:R-:W-:Y:S01]  /*1f60*/  UMOV UR11, UR19 ;  /* 0x00000013000b7c82 */ /* 0x000fe20008000000 */
[----:B------:R-:W-:Y:S01]  /*1f70*/  UMOV UR12, UR36 ;  /* 0x00000024000c7c82 */ /* 0x000fe20008000000 */
[----:B------:R-:W-:Y:S01]  /*1f80*/  UMOV UR9, UR33 ;  /* 0x0000002100097c82 */ /* 0x000fe20008000000 */
[----:B------:R4:W-:Y:S01]  /*1f90*/  UTMALDG.3D.MULTICAST.2CTA [UR24], [UR22], UR7, desc[UR40] ;  /* 0x00002818160073b4 */ /* 0x0009e20008211807 */
[----:B------:R4:W-:Y:S01]  /*1fa0*/  UTMALDG.3D.2CTA [UR16], [UR14], desc[UR40] ;  /* 0x000028100e0075b4 */ /* 0x0009e20008211000 */
[----:B------:R4:W-:Y:S02]  /*1fb0*/  UTMALDG.3D.2CTA [UR8], [UR14], desc[UR40] ;  /* 0x000028080e0075b4 */ /* 0x0009e40008211000 */
[----:B----4-:R-:W-:Y:S01]  /*1fc0*/  NOP ;  /* 0x0000000000007918 */ /* 0x010fe20000000000 */
.L_x_32:
[----:B------:R-:W-:Y:S05]  /*1fd0*/  BSYNC.RECONVERGENT B0 ;  /* 0x0000000000007941 */ /* 0x000fea0003800200 */
.L_x_31:
[----:B------:R-:W-:Y:S01]  /*1fe0*/  UIADD3 UR26, UPT, UPT, UR26, 0x80, URZ ;  /* 0x000000801a1a7890 */ /* 0x000fe2000fffe0ff */
[----:B------:R-:W-:Y:S01]  /*1ff0*/  UMOV UR6, UR29 ;  /* 0x0000001d00067c82 */ /* 0x000fe20008000000 */
[----:B------:R-:W-:Y:S01]  /*2000*/  UMOV UR13, UR39 ;  /* 0x00000027000d7c82 */ /* 0x000fe20008000000 */
[----:B------:R-:W-:Y:S09]  /*2010*/  BRA.U UP2, `(.L_x_33) ;  /* 0xfffffff902fc7547 */ /* 0x000ff2000b83ffff */
.L_x_25:
[----:B------:R-:W-:Y:S01]  /*2020*/  ULEA UR4, UR29, UR21, 0x3 ;  /* 0x000000151d047291 */ /* 0x000fe2000f8e18ff */
[----:B-12---:R-:W-:Y:S01]  /*2030*/  SHF.L.U32 R0, R12, 0x1f, RZ ;  /* 0x0000001f0c007819 */ /* 0x006fe200000006ff */
[----:B------:R-:W-:Y:S01]  /*2040*/  @!P2 SYNCS.ARRIVE.TRANS64.A1T0 RZ, [UR21+0x88], RZ ;  /* 0x000088ffffffa9a7 */ /* 0x000fe20008100015 */
[----:B------:R-:W-:-:S06]  /*2050*/  UISETP.GT.AND UP0, UPT, UR51, UR50, UPT ;  /* 0x000000323300728c */ /* 0x000fcc000bf04270 */
[----:B---3--:R1:W2:Y:S03]  /*2060*/  SYNCS.PHASECHK.TRANS64.TRYWAIT P1, [UR4+0x20], R0 ;  /* 0x00002000ff0075a7 */ /* 0x0082a60008021104 */
[----:B------:R-:W-:Y:S05]  /*2070*/  BRA.U !UP0, `(.L_x_34) ;  /* 0x0000000508087547 */ /* 0x000fea000b800000 */
[----:B------:R-:W-:Y:S01]  /*2080*/  UIADD3 UR30, UPT, UPT, UR54, UR13, URZ ;  /* 0x0000000d361e7290 */ /* 0x000fe2000fffe0ff */
[----:B------:R-:W-:-:S11]  /*2090*/  UMOV UR7, UR29 ;  /* 0x0000001d00077c82 */ /* 0x000fd60008000000 */
.L_x_42:
[----:B------:R-:W-:Y:S01]  /*20a0*/  ULEA UR6, UR7, UR21, 0x3 ;  /* 0x0000001507067291 */ /* 0x000fe2000f8e18ff */
[----:B--2---:R-:W-:Y:S01]  /*20b0*/  @P4 MOV R2, 0x18000 ;  /* 0x0001800000024802 */ /* 0x004fe20000000f00 */
[----:B--23--:R-:W-:Y:S10]  /*20c0*/  @P1 BRA `(.L_x_35) ;  /* 0x00000000000c1947 */ /* 0x00cff40003800000 */
[----:B------:R-:W-:-:S04]  /*20d0*/  SHF.L.U32 R3, R12, 0x1f, RZ ;  /* 0x0000001f0c037819 */ /* 0x000fc800000006ff */
[----:B------:R-:W2:Y:S02]  /*20e0*/  SYNCS.PHASECHK.TRANS64.TRYWAIT P0, [UR6+0x20], R3 ;  /* 0x00002003ff0075a7 */ /* 0x000ea40008001106 */
[----:B--2---:R-:W-:Y:S05]  /*20f0*/  @!P0 BRA `(.L_x_36) ;  /* 0x0000007c007c8947 */ /* 0x004fea0003800000 */
.L_x_35:
[----:B------:R2:W-:Y:S01]  /*2100*/  @P4 SYNCS.ARRIVE.TRANS64 RZ, [UR6], R2 ;  /* 0x00000002ffff49a7 */ /* 0x0005e20008000006 */
[----:B------:R-:W-:-:S04]  /*2110*/  ULOP3.LUT UR4, UR38, 0x2, URZ, 0xfc, !UPT ;  /* 0x0000000226047892 */ /* 0x000fc8000f8efcff */
[----:B------:R-:W-:-:S09]  /*2120*/  UISETP.NE.AND UP0, UPT, UR4, 0x2, UPT ;  /* 0x000000020400788c */ /* 0x000fd2000bf05270 */
[----:B------:R-:W-:Y:S05]  /*2130*/  BRA.U UP0, `(.L_x_37) ;  /* 0x0000000100047547 */ /* 0x000fea000b800000 */
[----:B------:R-:W-:Y:S05]  /*2140*/  BPT.TRAP 0x1 ;  /* 0x000000040000795c */ /* 0x000fea0000300000 */
.L_x_37:
[----:B------:R-:W-:Y:S04]  /*2150*/  BSSY.RECONVERGENT B0, `(.L_x_38) ;  /* 0x0000003000007945 */ /* 0x000fe80003800200 */
[----:B------:R-:W-:Y:S05]  /*2160*/  @!P3 BRA `(.L_x_39) ;  /* 0x000000000004b947 */ /* 0x000fea0003800000 */
[----:B------:R-:W-:Y:S05]  /*2170*/  BPT.TRAP 0x1 ;  /* 0x000000040000795c */ /* 0x000fea0000300000 */
.L_x_39:
[----:B------:R-:W-:Y:S05]  /*2180*/  BSYNC.RECONVERGENT B0 ;  /* 0x0000000000007941 */ /* 0x000fea0003800200 */
.L_x_38:
        /* <DEDUP_REMOVED lines=8> */
[----:B-1----:R-:W-:-:S04]  /*2210*/  SHF.L.U32 R0, R12, 0x1f, RZ ;  /* 0x0000001f0c007819 */ /* 0x002fc800000006ff */
[----:B------:R1:W3:Y:S01]  /*2220*/  SYNCS.PHASECHK.TRANS64.TRYWAIT P1, [UR4+0x20], R0 ;  /* 0x00002000ff0075a7 */ /* 0x0002e20008021104 */
[----:B------:R-:W-:Y:S05]  /*2230*/  @!P0 BRA `(.L_x_41) ;  /* 0x0000000000848947 */ /* 0x000fea0003800000 */
[----:B------:R-:W-:Y:S02]  /*2240*/  USHF.L.U32 UR4, UR7, 0xe, URZ ;  /* 0x0000000e07047899 */ /* 0x000fe400080006ff */
[----:B------:R-:W-:Y:S02]  /*2250*/  UIADD3 UR14, UP1, UPT, UR44, 0x80, URZ ;  /* 0x000000802c0e7890 */ /* 0x000fe4000ff3e0ff */
[----:B------:R-:W-:Y:S02]  /*2260*/  ULOP3.LUT UR24, UR4, UR37, URZ, 0xfc, !UPT ;  /* 0x0000002504187292 */ /* 0x000fe4000f8efcff */
[----:B------:R-:W-:Y:S02]  /*2270*/  USHF.L.U32 UR34, UR13, 0x7, URZ ;  /* 0x000000070d227899 */ /* 0x000fe400080006ff */
[----:B------:R-:W-:Y:S02]  /*2280*/  ULEA UR24, UR24, UR21, 0x1 ;  /* 0x0000001518187291 */ /* 0x000fe4000f8e08ff */
[----:B------:R-:W-:-:S02]  /*2290*/  UIADD3 UR22, UP0, UPT, UR44, 0x180, URZ ;  /* 0x000001802c167890 */ /* 0x000fc4000ff1e0ff */
[----:B------:R-:W-:Y:S02]  /*22a0*/  UIADD3 UR4, UPT, UPT, UR21, UR4, URZ ;  /* 0x0000000415047290 */ /* 0x000fe4000fffe0ff */
[----:B------:R-:W-:Y:S02]  /*22b0*/  ULOP3.LUT UR33, UR6, 0xfefffff8, URZ, 0xc0, !UPT ;  /* 0xfefffff806217892 */ /* 0x000fe4000f8ec0ff */
[----:B------:R-:W-:Y:S02]  /*22c0*/  UIADD3.X UR15, UPT, UPT, URZ, UR45, URZ, UP1, !UPT ;  /* 0x0000002dff0f7290 */ /* 0x000fe40008ffe4ff */
[----:B------:R-:W-:Y:S02]  /*22d0*/  UIADD3 UR32, UPT, UPT, UR24, 0x8400, URZ ;  /* 0x0000840018207890 */ /* 0x000fe4000fffe0ff */
[----:B------:R-:W-:Y:S02]  /*22e0*/  UPRMT UR5, URZ, 0x5410, UR31 ;  /* 0x00005410ff057896 */ /* 0x000fe4000800001f */
[----:B------:R-:W-:-:S02]  /*22f0*/  UIADD3 UR26, UPT, UPT, UR34, 0x40, URZ ;  /* 0x00000040221a7890 */ /* 0x000fc4000fffe0ff */
[----:B------:R-:W-:Y:S02]  /*2300*/  UIADD3 UR24, UPT, UPT, UR24, 0xc400, URZ ;  /* 0x0000c40018187890 */ /* 0x000fe4000fffe0ff */
        /* <DEDUP_REMOVED lines=20> */
.L_x_41:
[----:B------:R-:W-:Y:S05]  /*2450*/  BSYNC.RECONVERGENT B0 ;  /* 0x0000000000007941 */ /* 0x000fea0003800200 */
.L_x_40:
[----:B------:R-:W-:Y:S01]  /*2460*/  UIADD3 UR13, UPT, UPT, UR13, 0x1, URZ ;  /* 0x000000010d0d7890 */ /* 0x000fe2000fffe0ff */
[----:B------:R-:W-:-:S03]  /*2470*/  UMOV UR7, UR29 ;  /* 0x0000001d00077c82 */ /* 0x000fc60008000000 */
[----:B------:R-:W-:-:S09]  /*2480*/  UISETP.NE.AND UP0, UPT, UR13, UR30, UPT ;  /* 0x0000001e0d00728c */ /* 0x000fd2000bf05270 */
[----:B------:R-:W-:Y:S05]  /*2490*/  BRA.U UP0, `(.L_x_42) ;  /* 0xfffffffd00007547 */ /* 0x000fea000b83ffff */
.L_x_34:
[C---:B------:R-:W-:Y:S01]  /*24a0*/  LEA R3, R11.reuse, UR21, 0x3 ;  /* 0x000000150b037c11 */ /* 0x040fe2000f8e18ff */
[----:B------:R-:W-:Y:S01]  /*24b0*/  NOP ;  /* 0x0000000000007918 */ /* 0x000fe20000000000 */
[----:B-1----:R-:W-:Y:S02]  /*24c0*/  SHF.L.U32 R0, R10, 0x1f, RZ ;  /* 0x0000001f0a007819 */ /* 0x002fe400000006ff */
[----:B------:R-:W-:Y:S02]  /*24d0*/  LEA R5, R11, UR21, 0x4 ;  /* 0x000000150b057c11 */ /* 0x000fe4000f8e20ff */
[----:B------:R-:W1:Y:S02]  /*24e0*/  SYNCS.PHASECHK.TRANS64.TRYWAIT P0, [R3+URZ+0x90], R0 ;  /* 0x00009000030075a7 */ /* 0x000e6400080011ff */
[----:B-1----:R-:W-:Y:S05]  /*24f0*/  @!P0 BRA `(.L_x_43) ;  /* 0x0000007800948947 */ /* 0x002fea0003800000 */
.L_x_156:
[----:B------:R-:W4:Y:S01]  /*2500*/  LDS.128 R4, [R5+0x120] ;  /* 0x0001200005047984 */ /* 0x000f220000000c00 */
[----:B------:R-:W-:Y:S01]  /*2510*/  UISETP.GE.AND UP0, UPT, UR42, 0x1, UPT ;  /* 0x000000012a00788c */ /* 0x000fe2000bf06270 */
[----:B------:R-:W-:Y:S01]  /*2520*/  @!PT LDS RZ, [RZ] ;  /* 0x00000000fffff984 */ /* 0x000fe20000000800 */
[----:B------:R-:W-:Y:S01]  /*2530*/  @!PT LDS RZ, [RZ] ;  /* 0x00000000fffff984 */ /* 0x000fe20000000800 */
[----:B------:R-:W-:Y:S01]  /*2540*/  @!PT LDS RZ, [RZ] ;  /* 0x00000000fffff984 */ /* 0x000fe20000000800 */
[----:B------:R-:W-:Y:S01]  /*2550*/  @!PT LDS RZ, [RZ] ;  /* 0x00000000fffff984 */ /* 0x000fe20000000800 */
[----:B------:R1:W-:Y:S06]  /*2560*/  MEMBAR.ALL.CTA ;  /* 0x0000000000007992 */ /* 0x0003ec0000008000 */
[----:B-1----:R-:W1:Y:S01]  /*2570*/  FENCE.VIEW.ASYNC.S ;  /* 0x00000000000073c6 */ /* 0x002e620000000000 */
[----:B----4-:R-:W-:-:S13]  /*2580*/  LOP3.LUT P0, RZ, R6, 0x1, RZ, 0xc0, !PT ;  /* 0x0000000106ff7812 */ /* 0x010fda000780c0ff */
[----:B-1----:R-:W-:Y:S01]  /*2590*/  VOTEU.ANY UP1, P0 ;  /* 0x0000000000ff7886 */ /* 0x002fe20000020100 */
[----:B------:R-:W-:-:S13]  /*25a0*/  PLOP3.LUT P0, PT, PT, PT, UP1, 0x80, 0x8 ;  /* 0x000000000008781c */ /* 0x000fda0003f0f018 */
[----:B------:R-:W-:Y:S02]  /*25b0*/  @P0 LOP3.LUT R0, R5, 0xffff, RZ, 0xc0, !PT ;  /* 0x0000ffff05000812 */ /* 0x000fe400078ec0ff */
[----:B--2---:R-:W-:Y:S02]  /*25c0*/  @P0 MOV R2, R4 ;  /* 0x0000000400020202 */ /* 0x004fe40000000f00 */
[----:B------:R-:W-:Y:S01]  /*25d0*/  @P0 R2UR UR5, R0 ;  /* 0x00000000000502ca */ /* 0x000fe200000e0000 */
[----:B------:R-:W-:Y:S01]  /*25e0*/  VIADD R0, R3, 0xa0 ;  /* 0x000000a003007836 */ /* 0x000fe20000000000 */
[----:B------:R-:W-:Y:S02]  /*25f0*/  @P0 SHF.R.U32.HI R4, RZ, 0x10, R5 ;  /* 0x00000010ff040819 */ /* 0x000fe40000011605 */
[----:B------:R-:W-:Y:S02]  /*2600*/  @P0 R2UR UR6, R2 ;  /* 0x00000000020602ca */ /* 0x000fe400000e0000 */
[----:B------:R-:W-:-:S02]  /*2610*/  PRMT R0, RZ, 0x654, R0 ;  /* 0x00000654ff007816 */ /* 0x000fc40000000000 */
[----:B------:R-:W-:Y:S02]  /*2620*/  @P0 R2UR UR4, R4 ;  /* 0x00000000040402ca */ /* 0x000fe400000e0000 */
[----:B------:R1:W-:Y:S03]  /*2630*/  SYNCS.ARRIVE.TRANS64.RED.A1T0 RZ, [R0+URZ], RZ ;  /* 0x000000ff00ff79a7 */ /* 0x0003e600081004ff */
[----:B------:R-:W-:-:S04]  /*2640*/  @UP1 UMOV UR43, UR5 ;  /* 0x00000005002b1c82 */ /* 0x000fc80008000000 */
[----:B------:R-:W-:-:S04]  /*2650*/  @UP1 UMOV UR46, UR6 ;  /* 0x00000006002e1c82 */ /* 0x000fc80008000000 */
[----:B------:R-:W-:Y:S01]  /*2660*/  @UP1 UMOV UR36, UR4 ;  /* 0x0000000400241c82 */ /* 0x000fe20008000000 */
[----:B------:R-:W-:Y:S05]  /*2670*/  BRA.U !UP0, `(.L_x_44) ;  /* 0x0000000108d47547 */ /* 0x000fea000b800000 */
[----:B------:R-:W2:Y:S01]  /*2680*/  LDCU.128 UR12, c[0x0][0xb10] ;  /* 0x00016200ff0c77ac */ /* 0x000ea20008000c00 */
[----:B------:R-:W4:Y:S01]  /*2690*/  LDCU UR22, c[0x0][0xb20] ;  /* 0x00016400ff1677ac */ /* 0x000f220008000800 */
[----:B------:R-:W3:Y:S01]  /*26a0*/  LDCU UR20, c[0x0][0xb0c] ;  /* 0x00016180ff1477ac */ /* 0x000ee20008000800 */
[----:B------:R-:W1:Y:S01]  /*26b0*/  LDCU.64 UR8, c[0x0][0xb28] ;  /* 0x00016500ff0877ac */ /* 0x000e620008000a00 */
[----:B------:R-:W-:Y:S02]  /*26c0*/  UISETP.NE.AND UP3, UPT, UR42, 0x1, UPT ;  /* 0x000000012a00788c */ /* 0x000fe4000bf65270 */
[----:B--2---:R-:W-:Y:S02]  /*26d0*/  UIMAD.WIDE.U32 UR6, UR48, UR15, URZ ;  /* 0x0000000f300672a5 */ /* 0x004fe4000f8e00ff */
[----:B------:R-:W-:Y:S02]  /*26e0*/  UIMAD.WIDE.U32 UR4, UR49, UR12, URZ ;  /* 0x0000000c310472a5 */ /* 0x000fe4000f8e00ff */
[----:B------:R-:W-:-:S02]  /*26f0*/  UISETP.NE.AND UP0, UPT, UR14, 0x1, UPT ;  /* 0x000000010e00788c */ /* 0x000fc4000bf05270 */
[----:B------:R-:W-:Y:S01]  /*2700*/  UIMAD.WIDE.U32 UR18, UR43, UR15, URZ ;  /* 0x0000000f2b1272a5 */ /* 0x000fe2000f8e00ff */
[----:B------:R-:W-:Y:S02]  /*2710*/  UMOV UR6, UR7 ;  /* 0x0000000700067c82 */ /* 0x000fe40008000000 */
[----:B------:R-:W-:Y:S01]  /*2720*/  UMOV UR4, UR5 ;  /* 0x0000000500047c82 */ /* 0x000fe20008000000 */
[----:B----4-:R-:W-:Y:S02]  /*2730*/  USHF.R.U32.HI UR6, URZ, UR22, UR6 ;  /* 0x00000016ff067299 */ /* 0x010fe40008011606 */
[----:B---3--:R-:W-:Y:S02]  /*2740*/  UISETP.NE.AND UP2, UPT, UR20, 0x1, UPT ;  /* 0x000000011400788c */ /* 0x008fe4000bf45270 */
[----:B------:R-:W-:Y:S02]  /*2750*/  USHF.R.U32.HI UR4, URZ, UR13, UR4 ;  /* 0x0000000dff047299 */ /* 0x000fe40008011604 */
[----:B------:R-:W-:-:S02]  /*2760*/  USEL UR5, UR48, UR6, !UP0 ;  /* 0x0000000630057287 */ /* 0x000fc4000c000000 */
[----:B------:R-:W-:Y:S02]  /*2770*/  USEL UR6, UR49, UR4, !UP2 ;  /* 0x0000000431067287 */ /* 0x000fe4000d000000 */
[----:B-1----:R-:W-:Y:S01]  /*2780*/  UIMAD.WIDE.U32 UR10, UR5, UR8, URZ ;  /* 0x00000008050a72a5 */ /* 0x002fe2000f8e00ff */
[----:B------:R-:W-:Y:S01]  /*2790*/  UMOV UR4, UR19 ;  /* 0x0000001300047c82 */ /* 0x000fe20008000000 */
[----:B------:R-:W-:Y:S02]  /*27a0*/  UIMAD.WIDE.U32 UR16, UR46, UR12, URZ ;  /* 0x0000000c2e1072a5 */ /* 0x000fe4000f8e00ff */
[----:B------:R-:W-:-:S03]  /*27b0*/  UIMAD.WIDE.U32 UR18, UR6, UR8, URZ ;  /* 0x00000008061272a5 */ /* 0x000fc6000f8e00ff */
[----:B------:R-:W-:Y:S01]  /*27c0*/  UMOV UR10, UR11 ;  /* 0x0000000b000a7c82 */ /* 0x000fe20008000000 */
[----:B------:R-:W-:Y:S02]  /*27d0*/  USHF.R.U32.HI UR4, URZ, UR22, UR4 ;  /* 0x00000016ff047299 */ /* 0x000fe40008011604 */
[----:B------:R-:W-:Y:S01]  /*27e0*/  @UP3 USHF.R.U32.HI UR5, URZ, UR9, UR10 ;  /* 0x00000009ff053299 */ /* 0x000fe2000801160a */
[----:B------:R-:W-:Y:S01]  /*27f0*/  UMOV UR16, UR17 ;  /* 0x0000001100107c82 */ /* 0x000fe20008000000 */
[----:B------:R-:W-:Y:S01]  /*2800*/  UMOV UR18, UR19 ;  /* 0x0000001300127c82 */ /* 0x000fe20008000000 */
[----:B------:R-:W-:Y:S02]  /*2810*/  USHF.R.U32.HI UR13, URZ, UR13, UR16 ;  /* 0x0000000dff0d7299 */ /* 0x000fe40008011610 */
[----:B------:R-:W-:Y:S02]  /*2820*/  USEL UR4, UR43, UR4, !UP0 ;  /* 0x000000042b047287 */ /* 0x000fe4000c000000 */
[----:B------:R-:W-:-:S02]  /*2830*/  @UP3 USHF.R.U32.HI UR6, URZ, UR9, UR18 ;  /* 0x00000009ff063299 */ /* 0x000fc40008011612 */
[----:B------:R-:W-:Y:S02]  /*2840*/  UIMAD UR7, UR42, UR5, URZ ;  /* 0x000000052a0772a4 */ /* 0x000fe4000f8e02ff */
[----:B------:R-:W-:Y:S02]  /*2850*/  USEL UR5, UR46, UR13, !UP2 ;  /* 0x0000000d2e057287 */ /* 0x000fe4000d000000 */
[----:B------:R-:W-:Y:S02]  /*2860*/  UIMAD UR10, UR42, UR6, URZ ;  /* 0x000000062a0a72a4 */ /* 0x000fe4000f8e02ff */
[----:B------:R-:W-:Y:S02]  /*2870*/  UISETP.GE.AND UP0, UPT, UR4, UR7, UPT ;  /* 0x000000070400728c */ /* 0x000fe4000bf06270 */
[----:B------:R-:W-:Y:S02]  /*2880*/  UIMAD.WIDE.U32 UR12, UR4, UR8, URZ ;  /* 0x00000008040c72a5 */ /* 0x000fe4000f8e00ff */
[----:B------:R-:W-:-:S02]  /*2890*/  UISETP.GE.OR UP0, UPT, UR5, UR10, UP0 ;  /* 0x0000000a0500728c */ /* 0x000fc40008706670 */
        /* <DEDUP_REMOVED lines=19> */
.L_x_44:
[----:B------:R-:W2:Y:S02]  /*29d0*/  LDCU UR4, c[0x0][0xb30] ;  /* 0x00016600ff0477ac */ /* 0x000ea40008000800 */
[----:B--2---:R-:W-:-:S09]  /*29e0*/  UISETP.NE.AND UP0, UPT, UR4, 0x1, UPT ;  /* 0x000000010400788c */ /* 0x004fd2000bf05270 */
[----:B------:R-:W-:Y:S05]  /*29f0*/  BRA.U UP0, `(.L_x_45) ;  /* 0x0000000100447547 */ /* 0x000fea000b800000 */
[----:B------:R-:W2:Y:S01]  /*2a00*/  LDCU.128 UR8, c[0x0][0xb10] ;  /* 0x00016200ff0877ac */ /* 0x000ea20008000c00 */
[----:B------:R-:W4:Y:S01]  /*2a10*/  LDCU UR12, c[0x0][0xb0c] ;  /* 0x00016180ff0c77ac */ /* 0x000f220008000800 */
[----:B------:R-:W1:Y:S01]  /*2a20*/  LDCU UR13, c[0x0][0xb20] ;  /* 0x00016400ff0d77ac */ /* 0x000e620008000800 */
[----:B--2---:R-:W-:Y:S02]  /*2a30*/  UIMAD.WIDE.U32 UR6, UR46, UR8, URZ ;  /* 0x000000082e0672a5 */ /* 0x004fe4000f8e00ff */
[----:B------:R-:W-:Y:S02]  /*2a40*/  UIMAD.WIDE.U32 UR4, UR43, UR11, URZ ;  /* 0x0000000b2b0472a5 */ /* 0x000fe4000f8e00ff */
[----:B----4-:R-:W-:Y:S02]  /*2a50*/  UISETP.NE.AND UP2, UPT, UR12, 0x1, UPT ;  /* 0x000000010c00788c */ /* 0x010fe4000bf45270 */
[----:B------:R-:W-:Y:S01]  /*2a60*/  UISETP.NE.AND UP0, UPT, UR10, 0x1, UPT ;  /* 0x000000010a00788c */ /* 0x000fe2000bf05270 */
[----:B------:R-:W-:-:S02]  /*2a70*/  UMOV UR6, UR7 ;  /* 0x0000000700067c82 */ /* 0x000fc40008000000 */
[----:B------:R-:W-:Y:S01]  /*2a80*/  UMOV UR4, UR5 ;  /* 0x0000000500047c82 */ /* 0x000fe20008000000 */
[----:B------:R-:W-:Y:S02]  /*2a90*/  USHF.R.U32.HI UR9, URZ, UR9, UR6 ;  /* 0x00000009ff097299 */ /* 0x000fe40008011606 */
[----:B-1----:R-:W-:Y:S02]  /*2aa0*/  USHF.R.U32.HI UR4, URZ, UR13, UR4 ;  /* 0x0000000dff047299 */ /* 0x002fe40008011604 */
[----:B------:R-:W-:Y:S02]  /*2ab0*/  USEL UR5, UR46, UR9, !UP2 ;  /* 0x000000092e057287 */ /* 0x000fe4000d000000 */
[----:B------:R-:W-:-:S04]  /*2ac0*/  USEL UR4, UR43, UR4, !UP0 ;  /* 0x000000042b047287 */ /* 0x000fc8000c000000 */
[----:B------:R-:W-:Y:S02]  /*2ad0*/  UIADD3 UR6, UPT, UPT, UR5, -UR4, URZ ;  /* 0x8000000405067290 */ /* 0x000fe4000fffe0ff */
[----:B------:R-:W-:Y:S02]  /*2ae0*/  UIADD3 UR4, UPT, UPT, -UR5, UR4, URZ ;  /* 0x0000000405047290 */ /* 0x000fe4000fffe1ff */
[----:B------:R-:W-:Y:S02]  /*2af0*/  UIMAD UR43, UR6, UR10, UR43 ;  /* 0x0000000a062b72a4 */ /* 0x000fe4000f8e022b */
[----:B------:R-:W-:-:S12]  /*2b00*/  UIMAD UR46, UR4, UR12, UR46 ;  /* 0x0000000c042e72a4 */ /* 0x000fd8000f8e022e */
.L_x_45:
[----:B------:R-:W-:Y:S01]  /*2b10*/  VIADD R11, R11, 0x1 ;  /* 0x000000010b0b7836 */ /* 0x000fe20000000000 */
[----:B------:R-:W-:Y:S01]  /*2b20*/  R2UR UR4, R86 ;  /* 0x00000000560472ca */ /* 0x000fe200000e0000 */
[----:B------:R-:W-:Y:S01]  /*2b30*/  UIADD3 UR20, UPT, UPT, UR43, UR63, URZ ;  /* 0x0000003f2b147290 */ /* 0x000fe2000fffe0ff */
[----:B------:R-:W-:Y:S02]  /*2b40*/  PLOP3.LUT P2, PT, PT, PT, PT, 0x80, 0x8 ;  /* 0x000000000008781c */ /* 0x000fe40003f4f070 */
[----:B------:R-:W-:-:S04]  /*2b50*/  ISETP.NE.AND P0, PT, R11, 0x2, PT ;  /* 0x000000020b00780c */ /* 0x000fc80003f05270 */
[----:B------:R-:W-:Y:S02]  /*2b60*/  SEL R3, RZ, 0x1, P0 ;  /* 0x00000001ff037807 */ /* 0x000fe40000000000 */
[----:B------:R-:W-:Y:S02]  /*2b70*/  SEL R11, R11, RZ, P0 ;  /* 0x000000ff0b0b7207 */ /* 0x000fe40000000000 */
[----:B------:R-:W-:Y:S01]  /*2b80*/  LOP3.LUT R10, R10, R3, RZ, 0x3c, !PT ;  /* 0x000000030a0a7212 */ /* 0x000fe200078e3cff */
[----:B------:R-:W-:Y:S01]  /*2b90*/  UIADD3 UR16, UPT, UPT, UR46, UR4, URZ ;  /* 0x000000042e107290 */ /* 0x000fe2000fffe0ff */
[----:B------:R-:W-:Y:S11]  /*2ba0*/  BRA.U UP1, `(.L_x_46) ;  /* 0xffffffed01987547 */ /* 0x000ff6000b83ffff */
[----:B------:R-:W-:Y:S01]  /*2bb0*/  UIADD3 UR21, UPT, UPT, UR21, 0x20, URZ ;  /* 0x0000002015157890 */ /* 0x000fe2000fffe0ff */
[----:B------:R-:W-:-:S03]  /*2bc0*/  SHF.L.U32 R3, R12, 0x1f, RZ ;  /* 0x0000001f0c037819 */ /* 0x000fc600000006ff */
[----:B------:R-:W-:-:S09]  /*2bd0*/  ULEA UR4, UR29, UR21, 0x3 ;  /* 0x000000151d047291 */ /* 0x000fd2000f8e18ff */
[----:B------:R-:W2:Y:S02]  /*2be0*/  SYNCS.PHASECHK.TRANS64.TRYWAIT P0, [UR4], R3 ;  /* 0x00000003ff0075a7 */ /* 0x000ea40008001104 */
[----:B--2---:R-:W-:Y:S05]  /*2bf0*/  @!P0 BRA `(.L_x_47) ;  /* 0x0000007000e88947 */ /* 0x004fea0003800000 */
.L_x_158:
[----:B------:R-:W-:-:S04]  /*2c00*/  UIADD3 UR4, UPT, UPT, UR29, 0x1, URZ ;  /* 0x000000011d047890 */ /* 0x000fc8000fffe0ff */
[----:B------:R-:W-:-:S04]  /*2c10*/  UISETP.NE.AND UP0, UPT, UR4, 0x4, UPT ;  /* 0x000000040400788c */ /* 0x000fc8000bf05270 */
[----:B------:R-:W-:Y:S02]  /*2c20*/  USEL UR6, URZ, 0x1, UP0 ;  /* 0x00000001ff067887 */ /* 0x000fe40008000000 */
[----:B------:R-:W-:-:S04]  /*2c30*/  USEL UR4, UR4, URZ, UP0 ;  /* 0x000000ff04047287 */ /* 0x000fc80008000000 */
[----:B------:R-:W-:Y:S01]  /*2c40*/  ULEA UR5, UR4, UR21, 0x3 ;  /* 0x0000001504057291 */ /* 0x000fe2000f8e18ff */
[----:B------:R-:W-:-:S04]  /*2c50*/  LOP3.LUT R2, R12, UR6, RZ, 0x3c, !PT ;  /* 0x000000060c027c12 */ /* 0x000fc8000f8e3cff */
[----:B-1----:R-:W-:-:S04]  /*2c60*/  SHF.L.U32 R3, R2, 0x1f, RZ ;  /* 0x0000001f02037819 */ /* 0x002fc800000006ff */
[----:B------:R-:W1:Y:S02]  /*2c70*/  SYNCS.PHASECHK.TRANS64.TRYWAIT P0, [UR5], R3 ;  /* 0x00000003ff0075a7 */ /* 0x000e640008001105 */
[----:B-1----:R-:W-:Y:S05]  /*2c80*/  @!P0 BRA `(.L_x_48) ;  /* 0x0000007000dc8947 */ /* 0x002fea0003800000 */
.L_x_160:
        /* <DEDUP_REMOVED lines=9> */
.L_x_162:
[----:B------:R-:W-:-:S04]  /*2d20*/  UIADD3 UR4, UPT, UPT, UR4, 0x1, URZ ;  /* 0x0000000104047890 */ /* 0x000fc8000fffe0ff */
[----:B------:R-:W-:-:S04]  /*2d30*/  UISETP.NE.AND UP0, UPT, UR4, 0x4, UPT ;  /* 0x000000040400788c */ /* 0x000fc8000bf05270 */
[----:B------:R-:W-:Y:S02]  /*2d40*/  USEL UR5, URZ, 0x1, UP0 ;  /* 0x00000001ff057887 */ /* 0x000fe40008000000 */
[----:B------:R-:W-:-:S04]  /*2d50*/  USEL UR4, UR4, URZ, UP0 ;  /* 0x000000ff04047287 */ /* 0x000fc80008000000 */
[----:B------:R-:W-:Y:S01]  /*2d60*/  ULEA UR4, UR4, UR21, 0x3 ;  /* 0x0000001504047291 */ /* 0x000fe2000f8e18ff */
[----:B-1----:R-:W-:-:S04]  /*2d70*/  LOP3.LUT R3, R2, UR5, RZ, 0x3c, !PT ;  /* 0x0000000502037c12 */ /* 0x002fc8000f8e3cff */
[----:B------:R-:W-:Y:S01]  /*2d80*/  SHF.L.U32 R3, R3, 0x1f, RZ ;  /* 0x0000001f03037819 */ /* 0x000fe200000006ff */
[----:B------:R-:W-:-:S07]  /*2d90*/  IMAD.U32 R0, RZ, RZ, UR4 ;  /* 0x00000004ff007e24 */ /* 0x000fce000f8e00ff */
.L_x_50:
[----:B-1----:R1:W2:Y:S02]  /*2da0*/  SYNCS.PHASECHK.TRANS64.TRYWAIT P0, [R0+URZ], R3 ;  /* 0x00000003000075a7 */ /* 0x0022a400080011ff */
[----:B--2---:R-:W-:Y:S05]  /*2db0*/  @!P0 NANOSLEEP.SYNCS 0x989680 ;  /* 0x009896800000895d */ /* 0x004fea0003900000 */
[----:B------:R-:W2:Y:S02]  /*2dc0*/  @!P0 SYNCS.PHASECHK.TRANS64 P0, [R0+URZ], R3 ;  /* 0x00000003000085a7 */ /* 0x000ea400080010ff */
[----:B--2---:R-:W-:Y:S05]  /*2dd0*/  @P0 EXIT ;  /* 0x000000000000094d */ /* 0x004fea0003800000 */
[----:B------:R-:W-:Y:S05]  /*2de0*/  BRA `(.L_x_50) ;  /* 0xfffffffc00ec7947 */ /* 0x000fea000383ffff */
.L_x_22:
[----:B------:R-:W-:-:S04]  /*2df0*/  UISETP.NE.AND UP0, UPT, UR47, URZ, UPT ;  /* 0x000000ff2f00728c */ /* 0x000fc8000bf05270 */
[----:B------:R-:W-:-:S09]  /*2e00*/  UISETP.NE.OR UP0, UPT, UR21, 0x1, UP0 ;  /* 0x000000011500788c */ /* 0x000fd20008705670 */
[----:B------:R-:W-:Y:S05]  /*2e10*/  BRA.U UP0, `(.L_x_51) ;  /* 0x0000000500487547 */ /* 0x000fea000b800000 */
[----:B------:R-:W-:Y:S01]  /*2e20*/  ISETP.GE.U32.AND P2, PT, R0, 0x8, PT ;  /* 0x000000080000780c */ /* 0x000fe20003f46070 */
[----:B------:R-:W-:Y:S01]  /*2e30*/  IMAD.MOV.U32 R12, RZ, RZ, 0x1 ;  /* 0x00000001ff0c7424 */ /* 0x000fe200078e00ff */
[----:B------:R-:W-:Y:S02]  /*2e40*/  CS2R R10, SRZ ;  /* 0x00000000000a7805 */ /* 0x000fe4000001ff00 */
[----:B------:R-:W-:Y:S01]  /*2e50*/  CS2R R8, SRZ ;  /* 0x0000000000087805 */ /* 0x000fe2000001ff00 */
[----:B------:R-:W-:Y:S01]  /*2e60*/  UMOV UR6, 0x400 ;  /* 0x0000040000067882 */ /* 0x000fe20000000000 */
[----:B------:R-:W-:Y:S01]  /*2e70*/  UMOV UR5, URZ ;  /* 0x000000ff00057c82 */ /* 0x000fe20008000000 */
[----:B------:R-:W-:-:S12]  /*2e80*/  ULEA UR6, UR47, UR6, 0x18 ;  /* 0x000000062f067291 */ /* 0x000fd8000f8ec0ff */
.L_x_55:
[----:B------:R-:W-:Y:S02]  /*2e90*/  LEA R2, R8, UR6, 0x3 ;  /* 0x0000000608027c11 */ /* 0x000fe4000f8e18ff */
[----:B------:R-:W-:-:S03]  /*2ea0*/  SHF.L.U32 R5, R9, 0x1f, RZ ;  /* 0x0000001f09057819 */ /* 0x000fc600000006ff */
[----:B------:R-:W-:Y:S01]  /*2eb0*/  VIADD R4, R2, 0x100 ;  /* 0x0000010002047836 */ /* 0x000fe20000000000 */
[----:B------:R-:W2:Y:S02]  /*2ec0*/  SYNCS.PHASECHK.TRANS64.TRYWAIT P0, [R2+URZ+0xf0], R5 ;  /* 0x0000f005020075a7 */ /* 0x000ea400080011ff */
[----:B--2---:R-:W-:Y:S05]  /*2ed0*/  @!P0 BRA `(.L_x_52) ;  /* 0x0000007000788947 */ /* 0x004fea0003800000 */
.L_x_163:
[----:B------:R-:W-:Y:S01]  /*2ee0*/  ULEA UR4, UR5, UR6, 0x3 ;  /* 0x0000000605047291 */ /* 0x000fe2000f8e18ff */
[----:B------:R-:W-:Y:S02]  /*2ef0*/  PRMT R4, RZ, 0x654, R4 ;  /* 0x00000654ff047816 */ /* 0x000fe40000000004 */
[----:B--2---:R-:W-:Y:S01]  /*2f00*/  SHF.L.U32 R5, R12, 0x1f, RZ ;  /* 0x0000001f0c057819 */ /* 0x004fe200000006ff */
[----:B------:R-:W-:Y:S01]  /*2f10*/  UIADD3 UR7, UPT, UPT, UR4, 0x90, URZ ;  /* 0x0000009004077890 */ /* 0x000fe2000fffe0ff */
[----:B------:R2:W-:Y:S05]  /*2f20*/  SYNCS.ARRIVE.TRANS64.RED.A1T0 RZ, [R4+URZ], RZ ;  /* 0x000000ff04ff79a7 */ /* 0x0005ea00081004ff */
[----:B------:R-:W-:Y:S01]  /*2f30*/  IMAD.U32 R7, RZ, RZ, UR7 ;  /* 0x00000007ff077e24 */ /* 0x000fe2000f8e00ff */
[----:B------:R-:W3:Y:S04]  /*2f40*/  SYNCS.PHASECHK.TRANS64.TRYWAIT P0, [UR4+0xa0], R5 ;  /* 0x0000a005ff0075a7 */ /* 0x000ee80008001104 */
[----:B------:R-:W-:Y:S01]  /*2f50*/  PRMT R6, R0, 0x654, R7 ;  /* 0x0000065400067816 */ /* 0x000fe20000000007 */
[----:B--2---:R-:W-:Y:S01]  /*2f60*/  @!P2 IMAD.MOV.U32 R4, RZ, RZ, 0x10 ;  /* 0x00000010ff04a424 */ /* 0x004fe200078e00ff */
[----:B---3--:R-:W-:Y:S06]  /*2f70*/  @!P0 BRA `(.L_x_53) ;  /* 0x0000007000648947 */ /* 0x008fec0003800000 */
.L_x_165:
[----:B------:R-:W-:Y:S01]  /*2f80*/  ULEA UR8, UR5, UR6, 0x4 ;  /* 0x0000000605087291 */ /* 0x000fe2000f8e20ff */
[----:B------:R-:W-:Y:S01]  /*2f90*/  SEL R3, R6, R3, !P2 ;  /* 0x0000000306037207 */ /* 0x000fe20005000000 */
[----:B------:R-:W-:Y:S01]  /*2fa0*/  UIADD3 UR9, UPT, UPT, UR4, 0x90, URZ ;  /* 0x0000009004097890 */ /* 0x000fe2000fffe0ff */
[----:B--2---:R-:W-:Y:S01]  /*2fb0*/  LEA R2, R11, UR6, 0x3 ;  /* 0x000000060b027c11 */ /* 0x004fe2000f8e18ff */
[----:B------:R-:W-:Y:S01]  /*2fc0*/  UIADD3 UR8, UPT, UPT, UR8, 0x120, URZ ;  /* 0x0000012008087890 */ /* 0x000fe2000fffe0ff */
[----:B------:R-:W-:Y:S01]  /*2fd0*/  SHF.L.U32 R5, R10, 0x1f, RZ ;  /* 0x0000001f0a057819 */ /* 0x000fe200000006ff */
[----:B------:R2:W-:Y:S01]  /*2fe0*/  @!P2 SYNCS.ARRIVE.TRANS64.RED RZ, [R3+URZ], R4 ;  /* 0x0000000403ffa9a7 */ /* 0x0005e200080004ff */
[----:B------:R-:W-:Y:S01]  /*2ff0*/  UIADD3 UR4, UPT, UPT, UR5, 0x1, URZ ;  /* 0x0000000105047890 */ /* 0x000fe2000fffe0ff */
[----:B------:R-:W-:-:S03]  /*3000*/  VIADD R8, R8, 0x1 ;  /* 0x0000000108087836 */ /* 0x000fc60000000000 */
[----:B------:R-:W-:Y:S02]  /*3010*/  UISETP.NE.AND UP0, UPT, UR4, 0x2, UPT ;  /* 0x000000020400788c */ /* 0x000fe4000bf05270 */
[----:B------:R-:W-:Y:S06]  /*3020*/  UGETNEXTWORKID.BROADCAST [UR8], [UR9] ;  /* 0x00000000080073ca */ /* 0x000fec0008000100 */
[----:B------:R-:W-:Y:S01]  /*3030*/  USEL UR7, URZ, 0x1, UP0 ;  /* 0x00000001ff077887 */ /* 0x000fe20008000000 */
[----:B------:R-:W-:Y:S01]  /*3040*/  ISETP.NE.AND P0, PT, R8, 0x2, PT ;  /* 0x000000020800780c */ /* 0x000fe20003f05270 */
[----:B------:R-:W-:Y:S01]  /*3050*/  USEL UR5, UR4, URZ, UP0 ;  /* 0x000000ff04057287 */ /* 0x000fe20008000000 */
[----:B------:R-:W3:Y:S03]  /*3060*/  SYNCS.PHASECHK.TRANS64.TRYWAIT P1, [R2+URZ+0x90], R5 ;  /* 0x00009005020075a7 */ /* 0x000ee600080211ff */
[----:B------:R-:W-:Y:S01]  /*3070*/  LOP3.LUT R12, R12, UR7, RZ, 0x3c, !PT ;  /* 0x000000070c0c7c12 */ /* 0x000fe2000f8e3cff */
[----:B--23--:R-:W-:Y:S07]  /*3080*/  @!P1 BRA `(.L_x_54) ;  /* 0x0000007000389947 */ /* 0x00cfee0003800000 */
.L_x_166:
[C---:B------:R-:W-:Y:S01]  /*3090*/  LEA R4, R11.reuse, UR6, 0x4 ;  /* 0x000000060b047c11 */ /* 0x040fe2000f8e20ff */
[----:B--2---:R-:W-:Y:S01]  /*30a0*/  VIADD R2, R2, 0xa0 ;  /* 0x000000a002027836 */ /* 0x004fe20000000000 */
[----:B------:R-:W-:Y:S01]  /*30b0*/  SEL R8, R8, RZ, P0 ;  /* 0x000000ff08087207 */ /* 0x000fe20000000000 */
[----:B------:R-:W-:-:S03]  /*30c0*/  VIADD R11, R11, 0x1 ;  /* 0x000000010b0b7836 */ /* 0x000fc60000000000 */
[----:B------:R-:W2:Y:S01]  /*30d0*/  LDS.128 R4, [R4+0x120] ;  /* 0x0001200004047984 */ /* 0x000ea20000000c00 */
[----:B------:R-:W-:Y:S02]  /*30e0*/  PRMT R2, RZ, 0x654, R2 ;  /* 0x00000654ff027816 */ /* 0x000fe40000000002 */
[C---:B------:R-:W-:Y:S01]  /*30f0*/  ISETP.NE.AND P1, PT, R11.reuse, 0x2, PT ;  /* 0x000000020b00780c */ /* 0x040fe20003f25270 */
[----:B------:R-:W-:Y:S01]  /*3100*/  @!PT LDS RZ, [RZ] ;  /* 0x00000000fffff984 */ /* 0x000fe20000000800 */
[----:B------:R-:W-:Y:S01]  /*3110*/  @!PT LDS RZ, [RZ] ;  /* 0x00000000fffff984 */ /* 0x000fe20000000800 */
[----:B------:R-:W-:Y:S01]  /*3120*/  @!PT LDS RZ, [RZ] ;  /* 0x00000000fffff984 */ /* 0x000fe20000000800 */
[----:B------:R-:W-:Y:S01]  /*3130*/  @!PT LDS RZ, [RZ] ;  /* 0x00000000fffff984 */ /* 0x000fe20000000800 */
[----:B------:R3:W-:Y:S06]  /*3140*/  MEMBAR.ALL.CTA ;  /* 0x0000000000007992 */ /* 0x0007ec0000008000 */
[----:B---3--:R-:W3:Y:S01]  /*3150*/  FENCE.VIEW.ASYNC.S ;  /* 0x00000000000073c6 */ /* 0x008ee20000000000 */
[----:B------:R-:W-:Y:S01]  /*3160*/  SEL R11, R11, RZ, P1 ;  /* 0x000000ff0b0b7207 */ /* 0x000fe20000800000 */
[----:B---3--:R3:W-:Y:S01]  /*3170*/  SYNCS.ARRIVE.TRANS64.RED.A1T0 RZ, [R2+URZ], RZ ;  /* 0x000000ff02ff79a7 */ /* 0x0087e200081004ff */
[----:B--2---:R-:W-:-:S02]  /*3180*/  LOP3.LUT P3, RZ, R6, 0x1, RZ, 0xc0, !PT ;  /* 0x0000000106ff7812 */ /* 0x004fc4000786c0ff */
[----:B------:R-:W-:-:S04]  /*3190*/  SEL R5, RZ, 0x1, P1 ;  /* 0x00000001ff057807 */ /* 0x000fc80000800000 */
[----:B------:R-:W-:Y:S02]  /*31a0*/  LOP3.LUT R10, R10, R5, RZ, 0x3c, !PT ;  /* 0x000000050a0a7212 */ /* 0x000fe400078e3cff */
[----:B---3--:R-:W-:-:S04]  /*31b0*/  SEL R2, RZ, 0x1, P0 ;  /* 0x00000001ff027807 */ /* 0x008fc80000000000 */
[----:B------:R-:W-:Y:S01]  /*31c0*/  LOP3.LUT R9, R9, R2, RZ, 0x3c, !PT ;  /* 0x0000000209097212 */ /* 0x000fe200078e3cff */
[----:B------:R-:W-:Y:S06]  /*31d0*/  @P3 BRA `(.L_x_55) ;  /* 0xfffffffc002c3947 */ /* 0x000fec000383ffff */
[----:B------:R-:W-:Y:S01]  /*31e0*/  ULEA UR4, UR5, UR6, 0x3 ;  /* 0x0000000605047291 */ /* 0x000fe2000f8e18ff */
[----:B------:R-:W-:-:S08]  /*31f0*/  SHF.L.U32 R3, R12, 0x1f, RZ ;  /* 0x0000001f0c037819 */ /* 0x000fd000000006ff */
[----:B------:R-:W2:Y:S02]  /*3200*/  SYNCS.PHASECHK.TRANS64 P0, [UR4+0xa0], R3 ;  /* 0x0000a003ff0075a7 */ /* 0x000ea40008001004 */
[----:B--2---:R-:W-:Y:S05]  /*3210*/  @P0 BRA `(.L_x_56) ;  /* 0x0000000000080947 */ /* 0x004fea0003800000 */
[----:B------:R-:W2:Y:S02]  /*3220*/  SYNCS.PHASECHK.TRANS64.TRYWAIT P0, [UR4+0xa0], R3 ;  /* 0x0000a003ff0075a7 */ /* 0x000ea40008001104 */
[----:B--2---:R-:W-:Y:S05]  /*3230*/  @!P0 BRA `(.L_x_57) ;  /* 0x0000006c00e08947 */ /* 0x004fea0003800000 */
.L_x_56:
[----:B------:R-:W-:-:S04]  /*3240*/  UIADD3 UR7, UPT, UPT, UR5, 0x1, URZ ;  /* 0x0000000105077890 */ /* 0x000fc8000fffe0ff */
[----:B------:R-:W-:-:S04]  /*3250*/  UISETP.NE.AND UP0, UPT, UR7, 0x2, UPT ;  /* 0x000000020700788c */ /* 0x000fc8000bf05270 */
[----:B------:R-:W-:Y:S02]  /*3260*/  USEL UR8, URZ, 0x1, UP0 ;  /* 0x00000001ff087887 */ /* 0x000fe40008000000 */
[----:B------:R-:W-:-:S04]  /*3270*/  USEL UR7, UR7, URZ, UP0 ;  /* 0x000000ff07077287 */ /* 0x000fc80008000000 */
[----:B------:R-:W-:Y:S01]  /*3280*/  ULEA UR7, UR7, UR6, 0x3 ;  /* 0x0000000607077291 */ /* 0x000fe2000f8e18ff */
[----:B--2---:R-:W-:-:S04]  /*3290*/  LOP3.LUT R3, R12, UR8, RZ, 0x3c, !PT ;  /* 0x000000080c037c12 */ /* 0x004fc8000f8e3cff */
[----:B------:R-:W-:-:S04]  /*32a0*/  SHF.L.U32 R0, R3, 0x1f, RZ ;  /* 0x0000001f03007819 */ /* 0x000fc800000006ff */
[----:B------:R-:W2:Y:S02]  /*32b0*/  SYNCS.PHASECHK.TRANS64 P0, [UR7+0xa0], R0 ;  /* 0x0000a000ff0075a7 */ /* 0x000ea40008001007 */
[----:B-12---:R-:W-:Y:S05]  /*32c0*/  @P0 EXIT ;  /* 0x000000000000094d */ /* 0x006fea0003800000 */
[----:B------:R-:W-:Y:S02]  /*32d0*/  SHF.L.U32 R3, R3, 0x1f, RZ ;  /* 0x0000001f03037819 */ /* 0x000fe400000006ff */
[----:B------:R-:W-:-:S07]  /*32e0*/  MOV R0, UR7 ;  /* 0x0000000700007c02 */ /* 0x000fce0008000f00 */
.L_x_58:
[----:B-1----:R1:W2:Y:S02]  /*32f0*/  SYNCS.PHASECHK.TRANS64.TRYWAIT P0, [R0+URZ+0xa0], R3 ;  /* 0x0000a003000075a7 */ /* 0x0022a400080011ff */
[----:B--2---:R-:W-:Y:S05]  /*3300*/  @!P0 NANOSLEEP.SYNCS 0x989680 ;  /* 0x009896800000895d */ /* 0x004fea0003900000 */
[----:B------:R-:W2:Y:S02]  /*3310*/  @!P0 SYNCS.PHASECHK.TRANS64 P0, [R0+URZ+0xa0], R3 ;  /* 0x0000a003000085a7 */ /* 0x000ea400080010ff */
[----:B--2---:R-:W-:Y:S05]  /*3320*/  @P0 EXIT ;  /* 0x000000000000094d */ /* 0x004fea0003800000 */
[----:B------:R-:W-:Y:S05]  /*3330*/  BRA `(.L_x_58) ;  /* 0xfffffffc00ec7947 */ /* 0x000fea000383ffff */
.L_x_51:
[----:B------:R-:W-:Y:S05]  /*3340*/  BRA.U UP5, `(.L_x_59) ;  /* 0x0000001505487547 */ /* 0x000fea000b800000 */
[----:B------:R-:W-:Y:S01]  /*3350*/  UMOV UR4, 0x40 ;  /* 0x0000004000047882 */ /* 0x000fe20000000000 */
[----:B------:R-:W-:Y:S01]  /*3360*/  NOP ;  /* 0x0000000000007918 */ /* 0x000fe20000000000 */
[----:B------:R-:W-:Y:S01]  /*3370*/  ULEA UR5, UR47, UR4, 0x18 ;  /* 0x000000042f057291 */ /* 0x000fe2000f8ec0ff */
[----:B------:R-:W-:Y:S02]  /*3380*/  UMOV UR6, 0x400 ;  /* 0x0000040000067882 */ /* 0x000fe40000000000 */
[----:B------:R-:W-:-:S06]  /*3390*/  ULEA UR6, UR47, UR6, 0x18 ;  /* 0x000000062f067291 */ /* 0x000fcc000f8ec0ff */
[----:B------:R-:W2:Y:S02]  /*33a0*/  LDS.U8 R0, [UR5+0x1c] ;  /* 0x00001c05ff007984 */ /* 0x000ea40008000000 */
[----:B--2---:R-:W-:-:S13]  /*33b0*/  ISETP.NE.AND P0, PT, R0, RZ, PT ;  /* 0x000000ff0000720c */ /* 0x004fda0003f05270 */
[----:B------:R-:W-:Y:S05]  /*33c0*/  @P0 BRA `(.L_x_60) ;  /* 0x0000000400080947 */ /* 0x000fea0003800000 */
[----:B------:R-:W-:Y:S02]  /*33d0*/  UISETP.NE.U32.AND UP1, UPT, UR68, 0x1, UPT ;  /* 0x000000014400788c */ /* 0x000fe4000bf25070 */
[----:B------:R-:W-:-:S07]  /*33e0*/  UIADD3 UR7, UPT, UPT, UR5, 0x8, URZ ;  /* 0x0000000805077890 */ /* 0x000fce000fffe0ff */
[----:B------:R-:W-:Y:S05]  /*33f0*/  BRA.U !UP1, `(.L_x_61) ;  /* 0x00000001099c7547 */ /* 0x000fea000b800000 */
[----:B------:R-:W-:Y:S01]  /*3400*/  ELECT P0, URZ, PT ;  /* 0x0000000000ff782f */ /* 0x000fe20003800000 */
[----:B------:R-:W-:-:S12]  /*3410*/  BSSY B0, `(.L_x_61) ;  /* 0x0000025000007945 */ /* 0x000fd80003800000 */
[----:B------:R-:W-:Y:S05]  /*3420*/  @!P0 BRA `(.L_x_62) ;  /* 0x00000000008c8947 */ /* 0x000fea0003800000 */
[----:B------:R-:W-:-:S05]  /*3430*/  UMOV UR4, 0x10 ;  /* 0x0000001000047882 */ /* 0x000fca0000000000 */
[----:B------:R-:W-:Y:S04]  /*3440*/  DEPBAR.LE SB2, 0x36 ;  /* 0x0000ad800000791a */ /* 0x000fe80000000000 */
[----:B------:R-:W2:Y:S02]  /*3450*/  UTCATOMSWS.2CTA.FIND_AND_SET.ALIGN UP0, UR4, UR4 ;  /* 0x00000004000475e3 */ /* 0x000ea40008200800 */
[----:B--2---:R-:W-:Y:S01]  /*3460*/  MOV R11, UR4 ;  /* 0x00000004000b7c02 */ /* 0x004fe20008000f00 */
[----:B------:R-:W-:Y:S06]  /*3470*/  BRA.U UP0, `(.L_x_63) ;  /* 0x0000000100187547 */ /* 0x000fec000b800000 */
.L_x_64:
[----:B------:R-:W-:Y:S05]  /*3480*/  NANOSLEEP 0x64 ;  /* 0x000000640000795d */ /* 0x000fea0003800000 */
[----:B------:R-:W-:-:S05]  /*3490*/  UMOV UR4, 0x10 ;  /* 0x0000001000047882 */ /* 0x000fca0000000000 */
[----:B------:R-:W-:Y:S04]  /*34a0*/  DEPBAR.LE SB2, 0x36 ;  /* 0x0000ad800000791a */ /* 0x000fe80000000000 */
[----:B------:R-:W2:Y:S02]  /*34b0*/  UTCATOMSWS.2CTA.FIND_AND_SET.ALIGN UP0, UR4, UR4 ;  /* 0x00000004000475e3 */ /* 0x000ea40008200800 */
[----:B--2---:R-:W-:Y:S01]  /*34c0*/  MOV R11, UR4 ;  /* 0x00000004000b7c02 */ /* 0x004fe20008000f00 */
[----:B------:R-:W-:Y:S05]  /*34d0*/  BRA.U !UP0, `(.L_x_64) ;  /* 0xfffffffd08e87547 */ /* 0x000fea000b83ffff */
.L_x_63:
[----:B------:R-:W2:Y:S01]  /*34e0*/  LDS R7, [UR5+0x10] ;  /* 0x00001005ff077984 */ /* 0x000ea20008000800 */
[----:B------:R-:W-:Y:S01]  /*34f0*/  IMAD.U32 R5, RZ, RZ, UR6 ;  /* 0x00000006ff057e24 */ /* 0x000fe2000f8e00ff */
[----:B------:R-:W-:-:S03]  /*3500*/  MOV R4, UR69 ;  /* 0x0000004500047c02 */ /* 0x000fc60008000f00 */
[----:B------:R-:W-:Y:S01]  /*3510*/  VIADD R5, R5, 0x140 ;  /* 0x0000014005057836 */ /* 0x000fe20000000000 */
[----:B--2---:R-:W-:-:S04]  /*3520*/  SHF.L.U32 R7, R7, 0x1f, RZ ;  /* 0x0000001f07077819 */ /* 0x004fc800000006ff */
[----:B------:R-:W2:Y:S02]  /*3530*/  SYNCS.PHASECHK.TRANS64.TRYWAIT P0, [UR5+0x8], R7 ;  /* 0x00000807ff0075a7 */ /* 0x000ea40008001105 */
[----:B--2---:R-:W-:Y:S05]  /*3540*/  @P0 BRA `(.L_x_65) ;  /* 0x0000000000080947 */ /* 0x004fea0003800000 */
[----:B------:R-:W2:Y:S02]  /*3550*/  SYNCS.PHASECHK.TRANS64.TRYWAIT P0, [UR5+0x8], R7 ;  /* 0x00000807ff0075a7 */ /* 0x000ea40008001105 */
[----:B--2---:R-:W-:Y:S05]  /*3560*/  @!P0 BRA `(.L_x_66) ;  /* 0x0000006c002c8947 */ /* 0x004fea0003800000 */
.L_x_65:
[----:B--2---:R-:W-:Y:S01]  /*3570*/  HFMA2 R0, -RZ, RZ, 0, 5.9604644775390625e-08 ;  /* 0x00000001ff007431 */ /* 0x004fe200000001ff */
[----:B------:R-:W-:Y:S01]  /*3580*/  UPRMT UR4, UR69, 0x654, UR7 ;  /* 0x0000065445047896 */ /* 0x000fe20008000007 */
[----:B------:R-:W-:Y:S01]  /*3590*/  IMAD.MOV.U32 R8, RZ, RZ, 0xffff ;  /* 0x0000ffffff087424 */ /* 0x000fe200078e00ff */
[----:B------:R-:W-:Y:S01]  /*35a0*/  PRMT R4, R4, 0x654, R5 ;  /* 0x0000065404047816 */ /* 0x000fe20000000005 */
[----:B------:R-:W-:Y:S02]  /*35b0*/  IMAD.MOV.U32 R6, RZ, RZ, 0x4 ;  /* 0x00000004ff067424 */ /* 0x000fe400078e00ff */
[----:B------:R-:W-:Y:S01]  /*35c0*/  IMAD.SHL.U32 R9, R11, 0x20, RZ ;  /* 0x000000200b097824 */ /* 0x000fe200078e00ff */
[----:B------:R-:W-:Y:S02]  /*35d0*/  MOV R5, UR4 ;  /* 0x0000000400057c02 */ /* 0x000fe40008000f00 */
[-C--:B------:R-:W-:Y:S01]  /*35e0*/  SHF.L.U32 R8, R8, R11.reuse, RZ ;  /* 0x0000000b08087219 */ /* 0x080fe200000006ff */
[----:B------:R2:W-:Y:S01]  /*35f0*/  SYNCS.ARRIVE.TRANS64.RED RZ, [UR4], R6 ;  /* 0x00000006ffff79a7 */ /* 0x0005e20008000404 */
[----:B------:R-:W-:Y:S01]  /*3600*/  SHF.L.U32 R7, R0, R11, RZ ;  /* 0x0000000b00077219 */ /* 0x000fe200000006ff */
[----:B------:R2:W-:Y:S04]  /*3610*/  STS [UR6+0x140], R9 ;  /* 0x00014009ff007988 */ /* 0x0005e80008000806 */
[----:B------:R2:W-:Y:S04]  /*3620*/  STAS [R4.64], R11 ;  /* 0x0000000b04007dbd */ /* 0x0005e8000c0008ff */
[----:B------:R2:W-:Y:S04]  /*3630*/  ATOMS.OR RZ, [UR5+0x14], R8 ;  /* 0x00001408ffff798c */ /* 0x0005e8000b000005 */
[----:B------:R2:W-:Y:S04]  /*3640*/  ATOMS.OR RZ, [UR5+0x18], R7 ;  /* 0x00001807ffff798c */ /* 0x0005e8000b000005 */
[----:B------:R2:W-:Y:S02]  /*3650*/  ATOMS.XOR RZ, [UR5+0x10], R0 ;  /* 0x00001000ffff798c */ /* 0x0005e4000b800005 */
.L_x_62:
[----:B-1----:R-:W-:Y:S05]  /*3660*/  BSYNC B0 ;  /* 0x0000000000007941 */ /* 0x002fea0003800000 */
.L_x_61:
[----:B------:R-:W-:Y:S05]  /*3670*/  BRA.U UP1, `(.L_x_67) ;  /* 0x00000001016c7547 */ /* 0x000fea000b800000 */
[----:B------:R-:W-:-:S03]  /*3680*/  UMOV UR4, 0xffffffff ;  /* 0xffffffff00047882 */ /* 0x000fc60000000000 */
[----:B------:R-:W-:Y:S05]  /*3690*/  BRA.DIV UR4, `(.L_x_68) ;  /* 0x0000006a04f87947 */ /* 0x000fea000b800000 */
[----:B------:R-:W-:-:S13]  /*36a0*/  ELECT P0, URZ, PT ;  /* 0x0000000000ff782f */ /* 0x000fda0003800000 */
.L_x_170:
[----:B------:R-:W-:Y:S05]  /*36b0*/  @!P0 BRA `(.L_x_67) ;  /* 0x00000000005c8947 */ /* 0x000fea0003800000 */
[----:B--2---:R-:W2:Y:S02]  /*36c0*/  LDS R5, [UR5+0x10] ;  /* 0x00001005ff057984 */ /* 0x004ea40008000800 */
[----:B--2---:R-:W-:-:S04]  /*36d0*/  SHF.L.U32 R5, R5, 0x1f, RZ ;  /* 0x0000001f05057819 */ /* 0x004fc800000006ff */
[----:B------:R-:W2:Y:S02]  /*36e0*/  SYNCS.PHASECHK.TRANS64.TRYWAIT P0, [UR5+0x8], R5 ;  /* 0x00000805ff0075a7 */ /* 0x000ea40008001105 */
[----:B--2---:R-:W-:Y:S05]  /*36f0*/  @P0 BRA `(.L_x_69) ;  /* 0x0000000000080947 */ /* 0x004fea0003800000 */
[----:B------:R-:W2:Y:S02]  /*3700*/  SYNCS.PHASECHK.TRANS64.TRYWAIT P0, [UR5+0x8], R5 ;  /* 0x00000805ff0075a7 */ /* 0x000ea40008001105 */
[----:B--2---:R-:W-:Y:S05]  /*3710*/  @!P0 BRA `(.L_x_70) ;  /* 0x0000006800fc8947 */ /* 0x004fea0003800000 */
.L_x_69:
[----:B------:R-:W3:Y:S01]  /*3720*/  LDS R7, [UR6+0x140] ;  /* 0x00014006ff077984 */ /* 0x000ee20008000800 */
[----:B--2---:R-:W-:Y:S02]  /*3730*/  HFMA2 R0, -RZ, RZ, 0, 5.9604644775390625e-08 ;  /* 0x00000001ff007431 */ /* 0x004fe400000001ff */
[----:B------:R-:W-:Y:S01]  /*3740*/  IMAD.MOV.U32 R4, RZ, RZ, 0xffff ;  /* 0x0000ffffff047424 */ /* 0x000fe200078e00ff */
[----:B------:R-:W-:Y:S01]  /*3750*/  UPRMT UR4, UR69, 0x654, UR7 ;  /* 0x0000065445047896 */ /* 0x000fe20008000007 */
[----:B---3--:R-:W-:-:S03]  /*3760*/  IMAD.SHL.U32 R5, R7, 0x20, RZ ;  /* 0x0000002007057824 */ /* 0x008fc600078e00ff */
[-C--:B------:R-:W-:Y:S02]  /*3770*/  SHF.L.U32 R4, R4, R7.reuse, RZ ;  /* 0x0000000704047219 */ /* 0x080fe400000006ff */
[----:B------:R-:W-:Y:S01]  /*3780*/  SHF.L.U32 R7, R0, R7, RZ ;  /* 0x0000000700077219 */ /* 0x000fe200000006ff */
[----:B------:R3:W-:Y:S04]  /*3790*/  STS [UR6+0x140], R5 ;  /* 0x00014005ff007988 */ /* 0x0007e80008000806 */
[----:B------:R3:W-:Y:S04]  /*37a0*/  ATOMS.OR RZ, [UR5+0x14], R4 ;  /* 0x00001404ffff798c */ /* 0x0007e8000b000005 */
[----:B------:R3:W-:Y:S01]  /*37b0*/  ATOMS.OR RZ, [UR5+0x18], R7 ;  /* 0x00001807ffff798c */ /* 0x0007e2000b000005 */
[----:B------:R-:W-:Y:S03]  /*37c0*/  SYNCS.ARRIVE.TRANS64.RED.A1T0 RZ, [UR4], RZ ;  /* 0x000000ffffff79a7 */ /* 0x000fe60008100404 */
[----:B------:R3:W-:Y:S01]  /*37d0*/  ATOMS.XOR RZ, [UR5+0x10], R0 ;  /* 0x00001000ffff798c */ /* 0x0007e2000b800005 */
[----:B------:R-:W-:Y:S05]  /*37e0*/  BRA `(.L_x_67) ;  /* 0x0000000000107947 */ /* 0x000fea0003800000 */
.L_x_60:
[----:B------:R-:W-:Y:S02]  /*37f0*/  MOV R0, 0xffffffff ;  /* 0xffffffff00007802 */ /* 0x000fe40000000f00 */
[----:B------:R-:W-:-:S03]  /*3800*/  MOV R4, 0x3830 ;  /* 0x0000383000047802 */ /* 0x000fc60000000f00 */
[----:B------:R2:W-:Y:S04]  /*3810*/  STS [UR6+0x140], R0 ;  /* 0x00014000ff007988 */ /* 0x0005e80008000806 */
[----:B-12--5:R-:W-:Y:S05]  /*3820*/  CALL.REL.NOINC `($__internal_1_$__cuda_sm10x_tcgen05_guardrail_trap_phase_invalid_during_alloc) ;  /* 0x0000007000d07944 */ /* 0x026fea0003c00000 */
.L_x_67:
[----:B------:R-:W-:Y:S05]  /*3830*/  WARPSYNC.ALL ;  /* 0x0000000000007948 */ /* 0x000fea0003800000 */
[----:B------:R-:W4:Y:S01]  /*3840*/  S2UR UR4, SR_CgaCtaId ;  /* 0x00000000000479c3 */ /* 0x000f220000008800 */
[----:B------:R-:W-:Y:S01]  /*3850*/  UMOV UR41, 0x400 ;  /* 0x0000040000297882 */ /* 0x000fe20000000000 */
[----:B------:R-:W-:-:S06]  /*3860*/  NOP ;  /* 0x0000000000007918 */ /* 0x000fcc0000000000 */
[----:B------:R-:W-:Y:S06]  /*3870*/  BAR.ARV 0x6, 0xa0 ;  /* 0x0182800000007b1d */ /* 0x000fec0000002000 */
[----:B------:R-:W1:Y:S01]  /*3880*/  LDCU UR6, c[0x0][0x38c] ;  /* 0x00007180ff0677ac */ /* 0x000e620008000800 */
[----:B------:R-:W-:Y:S01]  /*3890*/  LOP3.LUT R3, R3, 0xffff, RZ, 0xc0, !PT ;  /* 0x0000ffff03037812 */ /* 0x000fe200078ec0ff */
[----:B--2---:R-:W-:Y:S01]  /*38a0*/  IMAD.MOV.U32 R9, RZ, RZ, 0x1 ;  /* 0x00000001ff097424 */ /* 0x004fe200078e00ff */
[----:B------:R-:W-:Y:S01]  /*38b0*/  LOP3.LUT R2, R2, 0xffff, RZ, 0xc0, !PT ;  /* 0x0000ffff02027812 */ /* 0x000fe200078ec0ff */
[----:B------:R-:W-:Y:S01]  /*38c0*/  IMAD.MOV.U32 R8, RZ, RZ, RZ ;  /* 0x000000ffff087224 */ /* 0x000fe200078e00ff */
[----:B------:R-:W-:Y:S01]  /*38d0*/  R2UR UR43, R3 ;  /* 0x00000000032b72ca */ /* 0x000fe200000e0000 */
[----:B------:R-:W-:Y:S01]  /*38e0*/  UMOV UR47, URZ ;  /* 0x000000ff002f7c82 */ /* 0x000fe20008000000 */
[----:B------:R-:W-:-:S02]  /*38f0*/  R2UR UR65, R2 ;  /* 0x00000000024172ca */ /* 0x000fc400000e0000 */
[----:B------:R-:W-:Y:S01]  /*3900*/  CS2R R2, SRZ ;  /* 0x0000000000027805 */ /* 0x000fe2000001ff00 */
[----:B------:R-:W-:Y:S01]  /*3910*/  UMOV UR38, URZ ;  /* 0x000000ff00267c82 */ /* 0x000fe20008000000 */
[----:B----4-:R-:W-:Y:S01]  /*3920*/  ULEA UR41, UR4, UR41, 0x18 ;  /* 0x0000002904297291 */ /* 0x010fe2000f8ec0ff */
[----:B------:R-:W-:Y:S01]  /*3930*/  UMOV UR37, URZ ;  /* 0x000000ff00257c82 */ /* 0x000fe20008000000 */
[----:B------:R-:W-:Y:S02]  /*3940*/  UISETP.NE.AND UP3, UPT, UR68, URZ, UPT ;  /* 0x000000ff4400728c */ /* 0x000fe4000bf65270 */
[----:B------:R-:W-:Y:S02]  /*3950*/  UIADD3 UR5, UPT, UPT, UR41, 0x8400, URZ ;  /* 0x0000840029057890 */ /* 0x000fe4000fffe0ff */
[----:B------:R-:W-:-:S03]  /*3960*/  UIADD3 UR4, UPT, UPT, UR41, 0x28400, URZ ;  /* 0x0002840029047890 */ /* 0x000fc6000fffe0ff */
[----:B---3--:R-:W2:Y:S01]  /*3970*/  LDS R0, [UR41+0x140] ;  /* 0x00014029ff007984 */ /* 0x008ea20008000800 */
[----:B-1----:R-:W-:Y:S02]  /*3980*/  UIADD3 UR6, UPT, UPT, UR6, 0x7f, URZ ;  /* 0x0000007f06067890 */ /* 0x002fe4000fffe0ff */
[----:B------:R-:W-:Y:S02]  /*3990*/  USHF.R.U32.HI UR5, URZ, 0x4, UR5 ;  /* 0x00000004ff057899 */ /* 0x000fe40008011605 */
[----:B------:R-:W-:Y:S02]  /*39a0*/  USHF.R.S32.HI UR64, URZ, 0x1f, UR6 ;  /* 0x0000001fff407899 */ /* 0x000fe40008011406 */
[----:B------:R-:W-:Y:S02]  /*39b0*/  USHF.R.U32.HI UR4, URZ, 0x4, UR4 ;  /* 0x00000004ff047899 */ /* 0x000fe40008011604 */
[----:B------:R-:W-:Y:S02]  /*39c0*/  ULEA.HI UR64, UR64, UR6, URZ, 0x7 ;  /* 0x0000000640407291 */ /* 0x000fe4000f8f38ff */
[----:B------:R-:W-:-:S02]  /*39d0*/  ULOP3.LUT UR5, UR5, 0x3fff, URZ, 0xc0, !UPT ;  /* 0x00003fff05057892 */ /* 0x000fc4000f8ec0ff */
[----:B------:R-:W-:Y:S02]  /*39e0*/  USHF.R.S32.HI UR64, URZ, 0x7, UR64 ;  /* 0x00000007ff407899 */ /* 0x000fe40008011440 */
[----:B------:R-:W-:Y:S02]  /*39f0*/  ULOP3.LUT UR45, UR4, 0x3fff, URZ, 0xc0, !UPT ;  /* 0x00003fff042d7892 */ /* 0x000fe4000f8ec0ff */
[----:B------:R-:W-:Y:S01]  /*3a00*/  UISETP.LT.AND UP0, UPT, UR64, 0x1, UPT ;  /* 0x000000014000788c */ /* 0x000fe2000bf01270 */
[----:B------:R-:W-:Y:S01]  /*3a10*/  UMOV UR62, 0x0 ;  /* 0x00000000003e7882 */ /* 0x000fe20000000000 */
        /* <DEDUP_REMOVED lines=9> */
[----:B------:R-:W-:-:S02]  /*3ab0*/  ULOP3.LUT UR44, UR5, 0x10000, URZ, 0xfc, !UPT ;  /* 0x00010000052c7892 */ /* 0x000fc4000f8efcff */
[----:B------:R-:W-:Y:S02]  /*3ac0*/  ULOP3.LUT UR45, UR45, 0x10000, URZ, 0xfc, !UPT ;  /* 0x000100002d2d7892 */ /* 0x000fe4000f8efcff */
[----:B------:R-:W-:Y:S01]  /*3ad0*/  USEL UR66, UR64, 0x1, !UP0 ;  /* 0x0000000140427887 */ /* 0x000fe2000c000000 */
[----:B------:R-:W-:Y:S01]  /*3ae0*/  UMOV UR52, 0x0 ;  /* 0x0000000000347882 */ /* 0x000fe20000000000 */
[----:B------:R-:W-:Y:S01]  /*3af0*/  UMOV UR53, 0x10200010 ;  /* 0x1020001000357882 */ /* 0x000fe20000000000 */
[----:B------:R-:W-:Y:S01]  /*3b00*/  UMOV UR50, 0x0 ;  /* 0x0000000000327882 */ /* 0x000fe20000000000 */
[----:B------:R-:W-:Y:S01]  /*3b10*/  UMOV UR51, 0x10200010 ;  /* 0x1020001000337882 */ /* 0x000fe20000000000 */
[----:B------:R-:W-:Y:S01]  /*3b20*/  UMOV UR48, 0x0 ;  /* 0x0000000000307882 */ /* 0x000fe20000000000 */
[----:B--2---:R-:W-:Y:S01]  /*3b30*/  R2UR UR67, R0 ;  /* 0x00000000004372ca */ /* 0x004fe200000e0000 */
[----:B------:R-:W-:-:S14]  /*3b40*/  UMOV UR49, 0x10200010 ;  /* 0x1020001000317882 */ /* 0x000fdc0000000000 */
.L_x_78:
[C---:B------:R-:W-:Y:S02]  /*3b50*/  LEA R0, R8.reuse, UR41, 0x3 ;  /* 0x0000002908007c11 */ /* 0x040fe4000f8e18ff */
[----:B------:R-:W-:Y:S02]  /*3b60*/  SHF.L.U32 R5, R3, 0x1f, RZ ;  /* 0x0000001f03057819 */ /* 0x000fe400000006ff */
[----:B------:R-:W-:Y:S02]  /*3b70*/  LEA R4, R8, UR41, 0x4 ;  /* 0x0000002908047c11 */ /* 0x000fe4000f8e20ff */
[----:B------:R-:W1:Y:S02]  /*3b80*/  SYNCS.PHASECHK.TRANS64.TRYWAIT P0, [R0+URZ+0x90], R5 ;  /* 0x00009005000075a7 */ /* 0x000e6400080011ff */
[----:B-1-3--:R-:W-:Y:S05]  /*3b90*/  @!P0 BRA `(.L_x_71) ;  /* 0x0000006400f48947 */ /* 0x00afea0003800000 */
.L_x_171:
[----:B-1----:R-:W1:Y:S01]  /*3ba0*/  LDS.128 R4, [R4+0x120] ;  /* 0x0001200004047984 */ /* 0x002e620000000c00 */
[----:B------:R-:W-:Y:S02]  /*3bb0*/  VIADD R0, R0, 0xa0 ;  /* 0x000000a000007836 */ /* 0x000fe40000000000 */
[----:B------:R-:W-:Y:S01]  /*3bc0*/  VIADD R8, R8, 0x1 ;  /* 0x0000000108087836 */ /* 0x000fe20000000000 */
[----:B------:R-:W-:Y:S01]  /*3bd0*/  @!PT LDS RZ, [RZ] ;  /* 0x00000000fffff984 */ /* 0x000fe20000000800 */
[----:B------:R-:W-:Y:S01]  /*3be0*/  @!PT LDS RZ, [RZ] ;  /* 0x00000000fffff984 */ /* 0x000fe20000000800 */
[----:B------:R-:W-:Y:S01]  /*3bf0*/  @!PT LDS RZ, [RZ] ;  /* 0x00000000fffff984 */ /* 0x000fe20000000800 */
[----:B------:R-:W-:Y:S01]  /*3c00*/  @!PT LDS RZ, [RZ] ;  /* 0x00000000fffff984 */ /* 0x000fe20000000800 */
[----:B------:R2:W-:Y:S06]  /*3c10*/  MEMBAR.ALL.CTA ;  /* 0x0000000000007992 */ /* 0x0005ec0000008000 */
[----:B--2---:R-:W2:Y:S01]  /*3c20*/  FENCE.VIEW.ASYNC.S ;  /* 0x00000000000073c6 */ /* 0x004ea20000000000 */
[----:B------:R-:W-:-:S04]  /*3c30*/  PRMT R0, RZ, 0x654, R0 ;  /* 0x00000654ff007816 */ /* 0x000fc80000000000 */
[----:B--2---:R2:W-:Y:S01]  /*3c40*/  SYNCS.ARRIVE.TRANS64.RED.A1T0 RZ, [R0+URZ], RZ ;  /* 0x000000ff00ff79a7 */ /* 0x0045e200081004ff */
[----:B-1----:R-:W-:Y:S01]  /*3c50*/  LOP3.LUT P1, RZ, R6, 0x1, RZ, 0xc0, !PT ;  /* 0x0000000106ff7812 */ /* 0x002fe2000782c0ff */
[----:B--2---:R-:W-:-:S12]  /*3c60*/  BRA.U UP3, `(.L_x_72) ;  /* 0x0000000503587547 */ /* 0x004fd8000b800000 */
[----:B------:R-:W1:Y:S01]  /*3c70*/  LDCU UR4, c[0x0][0x38c] ;  /* 0x00007180ff0477ac */ /* 0x000e620008000800 */
[----:B------:R-:W-:Y:S02]  /*3c80*/  PLOP3.LUT P2, PT, PT, PT, PT, 0x80, 0x8 ;  /* 0x000000000008781c */ /* 0x000fe40003f4f070 */
[----:B------:R-:W-:Y:S01]  /*3c90*/  SHF.L.U32 R5, R9, 0x1f, RZ ;  /* 0x0000001f09057819 */ /* 0x000fe200000006ff */
[----:B------:R-:W-:Y:S02]  /*3ca0*/  ULEA UR46, UR47, UR41, 0x3 ;  /* 0x000000292f2e7291 */ /* 0x000fe4000f8e18ff */
[----:B------:R-:W-:Y:S02]  /*3cb0*/  ULEA UR36, UR47, UR67, 0x7 ;  /* 0x000000432f247291 */ /* 0x000fe4000f8e38ff */
[----:B-1----:R-:W-:-:S06]  /*3cc0*/  UISETP.GE.AND UP0, UPT, UR4, 0x1, UPT ;  /* 0x000000010400788c */ /* 0x002fcc000bf06270 */
[----:B------:R-:W-:-:S05]  /*3cd0*/  PLOP3.LUT P0, PT, PT, PT, UP0, 0x80, 0x8 ;  /* 0x000000000008781c */ /* 0x000fca0003f0f008 */
[----:B------:R-:W-:-:S08]  /*3ce0*/  @UP0 ULEA UR4, UR38, UR41, 0x3 ;  /* 0x0000002926040291 */ /* 0x000fd0000f8e18ff */
[----:B------:R-:W-:-:S04]  /*3cf0*/  @P0 SHF.L.U32 R0, R2, 0x1f, RZ ;  /* 0x0000001f02000819 */ /* 0x000fc800000006ff */
[----:B------:R1:W2:Y:S01]  /*3d00*/  @P0 SYNCS.PHASECHK.TRANS64.TRYWAIT P2, [UR4], R0 ;  /* 0x00000000ff0005a7 */ /* 0x0002a20008041104 */
[----:B------:R-:W3:Y:S02]  /*3d10*/  SYNCS.PHASECHK.TRANS64.TRYWAIT P0, [UR46+0xd0], R5 ;  /* 0x0000d005ff0075a7 */ /* 0x000ee4000800112e */
[----:B-123--:R-:W-:Y:S05]  /*3d20*/  @!P0 BRA `(.L_x_73) ;  /* 0x0000006400a48947 */ /* 0x00efea0003800000 */
.L_x_173:
[----:B------:R-:W-:Y:S01]  /*3d30*/  UMOV UR42, UR37 ;  /* 0x00000025002a7c82 */ /* 0x000fe20008000000 */
[----:B------:R-:W-:Y:S05]  /*3d40*/  BRA.U !UP0, `(.L_x_74) ;  /* 0x0000000508107547 */ /* 0x000fea000b800000 */
[----:B------:R-:W-:Y:S02]  /*3d50*/  UIADD3 UR42, UPT, UPT, UR66, UR37, URZ ;  /* 0x00000025422a7290 */ /* 0x000fe4000fffe0ff */
[----:B------:R-:W-:Y:S01]  /*3d60*/  UPLOP3.LUT UP2, UPT, UPT, UPT, UPT, 0x40, 0x4 ;  /* 0x000000000004789c */ /* 0x000fe20003f4e870 */
[----:B------:R-:W-:Y:S01]  /*3d70*/  UMOV UR39, UR64 ;  /* 0x0000004000277c82 */ /* 0x000fe20008000000 */
[----:B------:R-:W-:-:S09]  /*3d80*/  UMOV UR5, UR38 ;  /* 0x0000002600057c82 */ /* 0x000fd20008000000 */
.L_x_77:
[----:B------:R-:W-:Y:S01]  /*3d90*/  ULEA UR7, UR5, UR41, 0x3 ;  /* 0x0000002905077291 */ /* 0x000fe2000f8e18ff */
[----:B--23--:R-:W-:Y:S11]  /*3da0*/  @P2 BRA `(.L_x_75) ;  /* 0x00000000000c2947 */ /* 0x00cff60003800000 */
[----:B-1----:R-:W-:Y:S04]  /*3db0*/  SHF.L.U32 R5, R2, 0x1f, RZ ;  /* 0x0000001f02057819 */ /* 0x002fe800000006ff */
[----:B------:R-:W1:Y:S02]  /*3dc0*/  SYNCS.PHASECHK.TRANS64.TRYWAIT P0, [UR7], R5 ;  /* 0x00000005ff0075a7 */ /* 0x000e640008001107 */
[----:B-1----:R-:W-:Y:S05]  /*3dd0*/  @!P0 BRA `(.L_x_76) ;  /* 0x0000006400908947 */ /* 0x002fea0003800000 */
.L_x_75:
[----:B------:R-:W-:Y:S01]  /*3de0*/  UISETP.NE.AND UP0, UPT, UR39, 0x1, UPT ;  /* 0x000000012700788c */ /* 0x000fe2000bf05270 */
[----:B------:R-:W-:Y:S01]  /*3df0*/  PLOP3.LUT P2, PT, PT, PT, PT, 0x80, 0x8 ;  /* 0x000000000008781c */ /* 0x000fe20003f4f070 */
[----:B------:R-:W-:Y:S02]  /*3e00*/  UIADD3 UR4, UPT, UPT, UR5, 0x1, URZ ;  /* 0x0000000105047890 */ /* 0x000fe4000fffe0ff */
[----:B------:R-:W-:Y:S02]  /*3e10*/  UIADD3 UR40, UPT, UPT, UR7, 0x20, URZ ;  /* 0x0000002007287890 */ /* 0x000fe4000fffe0ff */
[----:B------:R-:W-:Y:S01]  /*3e20*/  UISETP.NE.AND UP1, UPT, UR4, 0x4, UPT ;  /* 0x000000040400788c */ /* 0x000fe2000bf25270 */
[----:B------:R-:W-:Y:S01]  /*3e30*/  PLOP3.LUT P0, PT, PT, PT, UP0, 0x80, 0x8 ;  /* 0x000000000008781c */ /* 0x000fe20003f0f008 */
[----:B------:R-:W-:Y:S02]  /*3e40*/  UIADD3 UR37, UPT, UPT, UR37, 0x1, URZ ;  /* 0x0000000125257890 */ /* 0x000fe4000fffe0ff */
[----:B------:R-:W-:Y:S02]  /*3e50*/  USEL UR6, URZ, 0x1, UP1 ;  /* 0x00000001ff067887 */ /* 0x000fe40008800000 */
[----:B------:R-:W-:Y:S02]  /*3e60*/  USEL UR38, UR4, URZ, UP1 ;  /* 0x000000ff04267287 */ /* 0x000fe40008800000 */
[----:B------:R-:W-:Y:S02]  /*3e70*/  UIADD3 UR39, UPT, UPT, UR39, -0x1, URZ ;  /* 0xffffffff27277890 */ /* 0x000fe4000fffe0ff */
[----:B------:R-:W-:Y:S01]  /*3e80*/  @UP0 ULEA UR4, UR38, UR41, 0x3 ;  /* 0x0000002926040291 */ /* 0x000fe2000f8e18ff */
[----:B------:R-:W-:Y:S01]  /*3e90*/  LOP3.LUT R2, R2, UR6, RZ, 0x3c, !PT ;  /* 0x0000000602027c12 */ /* 0x000fe2000f8e3cff */
[----:B------:R-:W-:Y:S02]  /*3ea0*/  ULEA UR6, UR5, UR45, 0xa ;  /* 0x0000002d05067291 */ /* 0x000fe4000f8e50ff */
[----:B------:R-:W-:Y:S01]  /*3eb0*/  UISETP.NE.AND UP0, UPT, UR37, UR42, UPT ;  /* 0x0000002a2500728c */ /* 0x000fe2000bf05270 */
[----:B-1----:R-:W-:Y:S01]  /*3ec0*/  @P0 SHF.L.U32 R0, R2, 0x1f, RZ ;  /* 0x0000001f02000819 */ /* 0x002fe200000006ff */
[----:B------:R-:W-:Y:S02]  /*3ed0*/  UIADD3 UR34, UPT, UPT, UR6, 0x2, URZ ;  /* 0x0000000206227890 */ /* 0x000fe4000fffe0ff */
[----:B------:R-:W-:Y:S01]  /*3ee0*/  UIADD3 UR30, UPT, UPT, UR6, 0x4, URZ ;  /* 0x00000004061e7890 */ /* 0x000fe2000fffe0ff */
[----:B------:R2:W3:Y:S01]  /*3ef0*/  @P0 SYNCS.PHASECHK.TRANS64.TRYWAIT P2, [UR4], R0 ;  /* 0x00000000ff0005a7 */ /* 0x0004e20008041104 */
[----:B------:R-:W-:Y:S02]  /*3f00*/  ULEA UR4, UR5, UR44, 0xb ;  /* 0x0000002c05047291 */ /* 0x000fe4000f8e58ff */
[----:B------:R-:W-:Y:S02]  /*3f10*/  UIADD3 UR26, UPT, UPT, UR6, 0x6, URZ ;  /* 0x00000006061a7890 */ /* 0x000fe4000fffe0ff */
        /* <DEDUP_REMOVED lines=10> */
[----:B------:R-:W-:Y:S01]  /*3fc0*/  UIADD3 UR8, UPT, UPT, UR4, 0x406, URZ ;  /* 0x0000040604087890 */ /* 0x000fe2000fffe0ff */
[----:B------:R-:W-:Y:S01]  /*3fd0*/  UMOV UR7, 0x40004040 ;  /* 0x4000404000077882 */ /* 0x000fe20000000000 */
[----:B------:R-:W-:Y:S01]  /*3fe0*/  UMOV UR5, 0x40004040 ;  /* 0x4000404000057882 */ /* 0x000fe20000000000 */
[----:B------:R-:W-:Y:S01]  /*3ff0*/  UMOV UR35, 0x40004040 ;  /* 0x4000404000237882 */ /* 0x000fe20000000000 */
[----:B------:R1:W-:Y:S01]  /*4000*/  UTCHMMA.2CTA gdesc[UR4], gdesc[UR6], tmem[UR36], tmem[UR62], idesc[UR63], UP2 ;  /* 0x00ff3e06040075ea */ /* 0x0003e20009200024 */
[----:B------:R-:W-:Y:S01]  /*4010*/  UPLOP3.LUT UP2, UPT, UPT, UPT, UPT, 0x80, 0x8 ;  /* 0x000000000008789c */ /* 0x000fe20003f4f070 */
[----:B------:R-:W-:Y:S01]  /*4020*/  UMOV UR33, 0x40004040 ;  /* 0x4000404000217882 */ /* 0x000fe20000000000 */
[----:B------:R-:W-:Y:S01]  /*4030*/  UMOV UR31, 0x40004040 ;  /* 0x40004040001f7882 */ /* 0x000fe20000000000 */
[----:B------:R2:W-:Y:S01]  /*4040*/  UTCHMMA.2CTA gdesc[UR32], gdesc[UR34], tmem[UR36], tmem[UR60], idesc[UR61], UPT ;  /* 0x00ff3c22200075ea */ /* 0x0005e2000ba00024 */
        /* <DEDUP_REMOVED lines=14> */
[----:B------:R-:W-:Y:S01]  /*4130*/  UMOV UR9, 0x40004040 ;  /* 0x4000404000097882 */ /* 0x000fe20000000000 */
[----:B------:R2:W-:Y:S01]  /*4140*/  UTCHMMA.2CTA gdesc[UR12], gdesc[UR14], tmem[UR36], tmem[UR50], idesc[UR51], UPT ;  /* 0x00ff320e0c0075ea */ /* 0x0005e2000ba00024 */
[----:B------:R2:W-:Y:S01]  /*4150*/  UTCHMMA.2CTA gdesc[UR8], gdesc[UR10], tmem[UR36], tmem[UR48], idesc[UR49], UPT ;  /* 0x00ff300a080075ea */ /* 0x0005e2000ba00024 */
[----:B------:R2:W-:Y:S01]  /*4160*/  UTCBAR.2CTA.MULTICAST [UR40], URZ, UR43 ;  /* 0x000000ff280073e9 */ /* 0x0005e2000820082b */
[----:B-1----:R-:W-:Y:S01]  /*4170*/  UMOV UR5, UR38 ;  /* 0x0000002600057c82 */ /* 0x002fe20008000000 */
[----:B------:R-:W-:Y:S05]  /*4180*/  BRA.U UP0, `(.L_x_77) ;  /* 0xfffffffd00007547 */ /* 0x000fea000b83ffff */
.L_x_74:
[----:B------:R-:W-:Y:S01]  /*4190*/  UIADD3 UR4, UPT, UPT, UR46, 0xb0, URZ ;  /* 0x000000b02e047890 */ /* 0x000fe2000fffe0ff */
[----:B------:R-:W-:-:S08]  /*41a0*/  UMOV UR37, UR42 ;  /* 0x0000002a00257c82 */ /* 0x000fd00008000000 */
[----:B------:R4:W-:Y:S01]  /*41b0*/  UTCBAR.2CTA.MULTICAST [UR4], URZ, UR65 ;  /* 0x000000ff040073e9 */ /* 0x0009e20008200841 */
[----:B------:R-:W-:Y:S02]  /*41c0*/  NOP ;  /* 0x0000000000007918 */ /* 0x000fe40000000000 */
.L_x_72:
[----:B----4-:R-:W-:Y:S01]  /*41d0*/  UIADD3 UR4, UPT, UPT, UR47, 0x1, URZ ;  /* 0x000000012f047890 */ /* 0x010fe2000fffe0ff */
[----:B------:R-:W-:-:S03]  /*41e0*/  ISETP.NE.AND P0, PT, R8, 0x2, PT ;  /* 0x000000020800780c */ /* 0x000fc60003f05270 */
[----:B------:R-:W-:Y:S01]  /*41f0*/  UISETP.NE.AND UP0, UPT, UR4, 0x4, UPT ;  /* 0x000000040400788c */ /* 0x000fe2000bf05270 */
[----:B-12---:R-:W-:Y:S02]  /*4200*/  SEL R0, RZ, 0x1, P0 ;  /* 0x00000001ff007807 */ /* 0x006fe40000000000 */
[----:B------:R-:W-:Y:S01]  /*4210*/  SEL R8, R8, RZ, P0 ;  /* 0x000000ff08087207 */ /* 0x000fe20000000000 */
[----:B------:R-:W-:Y:S01]  /*4220*/  USEL UR5, URZ, 0x1, UP0 ;  /* 0x00000001ff057887 */ /* 0x000fe20008000000 */
[----:B------:R-:W-:Y:S01]  /*4230*/  LOP3.LUT R3, R3, R0, RZ, 0x3c, !PT ;  /* 0x0000000003037212 */ /* 0x000fe200078e3cff */
[----:B------:R-:W-:-:S04]  /*4240*/  USEL UR47, UR4, URZ, UP0 ;  /* 0x000000ff042f7287 */ /* 0x000fc80008000000 */
[----:B------:R-:W-:Y:S01]  /*4250*/  LOP3.LUT R9, R9, UR5, RZ, 0x3c, !PT ;  /* 0x0000000509097c12 */ /* 0x000fe2000f8e3cff */
[----:B------:R-:W-:Y:S07]  /*4260*/  @P1 BRA `(.L_x_78) ;  /* 0xfffffff800381947 */ /* 0x000fee000383ffff */
[----:B------:R-:W1:Y:S01]  /*4270*/  S2UR UR8, SR_CgaCtaId ;  /* 0x00000000000879c3 */ /* 0x000e620000008800 */
[----:B------:R-:W-:Y:S01]  /*4280*/  ELECT P0, URZ, PT ;  /* 0x0000000000ff782f */ /* 0x000fe20003800000 */
[----:B------:R-:W-:Y:S01]  /*4290*/  HFMA2 R0, -RZ, RZ, 0, 5.9604644775390625e-08 ;  /* 0x00000001ff007431 */ /* 0x000fe200000001ff */
[----:B------:R-:W-:-:S05]  /*42a0*/  UMOV UR4, 0x40 ;  /* 0x0000004000047882 */ /* 0x000fca0000000000 */
[----:B------:R-:W-:Y:S01]  /*42b0*/  UVIRTCOUNT.DEALLOC.SMPOOL 0x80 ;  /* 0x000000800000784c */ /* 0x000fe20000000000 */
[----:B------:R-:W-:Y:S02]  /*42c0*/  UISETP.NE.AND UP1, UPT, UR68, URZ, UPT ;  /* 0x000000ff4400728c */ /* 0x000fe4000bf25270 */
[----:B-1----:R-:W-:-:S09]  /*42d0*/  ULEA UR8, UR8, UR4, 0x18 ;  /* 0x0000000408087291 */ /* 0x002fd2000f8ec0ff */
[----:B------:R1:W-:Y:S01]  /*42e0*/  @P0 STS.U8 [UR8+0x1c], R0 ;  /* 0x00001c00ff000988 */ /* 0x0003e20008000008 */
[----:B------:R-:W-:Y:S05]  /*42f0*/  BRA.U UP1, `(.L_x_79) ;  /* 0x0000000101a07547 */ /* 0x000fea000b800000 */
[----:B------:R-:W-:Y:S01]  /*4300*/  UIADD3 UR7, UPT, UPT, UR41, 0xd0, URZ ;  /* 0x000000d029077890 */ /* 0x000fe2000fffe0ff */
[----:B------:R-:W-:-:S03]  /*4310*/  SHF.L.U32 R3, R9, 0x1f, RZ ;  /* 0x0000001f09037819 */ /* 0x000fc600000006ff */
[----:B------:R-:W-:-:S09]  /*4320*/  ULEA UR4, UR47, UR7, 0x3 ;  /* 0x000000072f047291 */ /* 0x000fd2000f8e18ff */
[----:B------:R-:W2:Y:S02]  /*4330*/  SYNCS.PHASECHK.TRANS64.TRYWAIT P0, [UR4], R3 ;  /* 0x00000003ff0075a7 */ /* 0x000ea40008001104 */
[----:B--2---:R-:W-:Y:S05]  /*4340*/  @!P0 BRA `(.L_x_80) ;  /* 0x00000060004c8947 */ /* 0x004fea0003800000 */
.L_x_176:
        /* <DEDUP_REMOVED lines=9> */
.L_x_178:
        /* <DEDUP_REMOVED lines=9> */
.L_x_180:
[----:B------:R-:W-:-:S04]  /*4470*/  UIADD3 UR4, UPT, UPT, UR4, 0x1, URZ ;  /* 0x0000000104047890 */ /* 0x000fc8000fffe0ff */
[----:B------:R-:W-:-:S04]  /*4480*/  UISETP.NE.AND UP0, UPT, UR4, 0x4, UPT ;  /* 0x000000040400788c */ /* 0x000fc8000bf05270 */
[----:B------:R-:W-:Y:S02]  /*4490*/  USEL UR5, URZ, 0x1, UP0 ;  /* 0x00000001ff057887 */ /* 0x000fe40008000000 */
[----:B------:R-:W-:-:S04]  /*44a0*/  USEL UR4, UR4, URZ, UP0 ;  /* 0x000000ff04047287 */ /* 0x000fc80008000000 */
[----:B------:R-:W-:Y:S01]  /*44b0*/  ULEA UR4, UR4, UR7, 0x3 ;  /* 0x0000000704047291 */ /* 0x000fe2000f8e18ff */
[----:B-1----:R-:W-:-:S04]  /*44c0*/  LOP3.LUT R3, R2, UR5, RZ, 0x3c, !PT ;  /* 0x0000000502037c12 */ /* 0x002fc8000f8e3cff */
[----:B------:R-:W-:Y:S01]  /*44d0*/  SHF.L.U32 R3, R3, 0x1f, RZ ;  /* 0x0000001f03037819 */ /* 0x000fe200000006ff */
[----:B------:R-:W-:-:S04]  /*44e0*/  IMAD.U32 R0, RZ, RZ, UR4 ;  /* 0x00000004ff007e24 */ /* 0x000fc8000f8e00ff */
[----:B------:R1:W2:Y:S03]  /*44f0*/  SYNCS.PHASECHK.TRANS64.TRYWAIT P0, [R0+URZ], R3 ;  /* 0x00000003000075a7 */ /* 0x0002a600080011ff */
[----:B--2---:R-:W-:Y:S05]  /*4500*/  @!P0 NANOSLEEP.SYNCS 0x989680 ;  /* 0x009896800000895d */ /* 0x004fea0003900000 */
[----:B------:R-:W2:Y:S02]  /*4510*/  @!P0 SYNCS.PHASECHK.TRANS64 P0, [R0+URZ], R3 ;  /* 0x00000003000085a7 */ /* 0x000ea400080010ff */
[----:B--2---:R-:W-:Y:S05]  /*4520*/  @P0 BRA `(.L_x_83) ;  /* 0x0000000000200947 */ /* 0x004fea0003800000 */
.L_x_84:
[----:B--2---:R2:W4:Y:S02]  /*4530*/  SYNCS.PHASECHK.TRANS64.TRYWAIT P0, [R0+URZ], R3 ;  /* 0x00000003000075a7 */ /* 0x00452400080011ff */
[----:B----4-:R-:W-:Y:S05]  /*4540*/  @!P0 NANOSLEEP.SYNCS 0x989680 ;  /* 0x009896800000895d */ /* 0x010fea0003900000 */
[----:B------:R-:W4:Y:S02]  /*4550*/  @!P0 SYNCS.PHASECHK.TRANS64 P0, [R0+URZ], R3 ;  /* 0x00000003000085a7 */ /* 0x000f2400080010ff */
[----:B----4-:R-:W-:Y:S05]  /*4560*/  @!P0 BRA `(.L_x_84) ;  /* 0xfffffffc00f08947 */ /* 0x010fea000383ffff */
[----:B------:R-:W-:Y:S05]  /*4570*/  BRA `(.L_x_83) ;  /* 0x00000000000c7947 */ /* 0x000fea0003800000 */
.L_x_79:
[----:B------:R-:W-:-:S04]  /*4580*/  UIADD3 UR4, UPT, UPT, UR41, 0x110, URZ ;  /* 0x0000011029047890 */ /* 0x000fc8000fffe0ff */
[----:B------:R-:W-:-:S09]  /*4590*/  UPRMT UR4, UR69, 0x654, UR4 ;  /* 0x0000065445047896 */ /* 0x000fd20008000004 */
[----:B------:R-:W-:Y:S03]  /*45a0*/  SYNCS.ARRIVE.TRANS64.RED.A1T0 RZ, [UR4], RZ ;  /* 0x000000ffffff79a7 */ /* 0x000fe60008100404 */
.L_x_83:
[----:B-12---:R-:W-:Y:S01]  /*45b0*/  SHF.L.U32 R3, RZ, 0x1f, RZ ;  /* 0x0000001fff037819 */ /* 0x006fe200000006ff */
[----:B------:R-:W-:Y:S01]  /*45c0*/  UIADD3 UR4, UPT, UPT, UR41, 0x110, URZ ;  /* 0x0000011029047890 */ /* 0x000fe2000fffe0ff */
[----:B------:R-:W-:Y:S02]  /*45d0*/  PLOP3.LUT P0, PT, PT, PT, UP1, 0x80, 0x8 ;  /* 0x000000000008781c */ /* 0x000fe40003f0f018 */
[----:B------:R-:W1:Y:S02]  /*45e0*/  SYNCS.PHASECHK.TRANS64.TRYWAIT P1, [UR41+0x110], R3 ;  /* 0x00011003ff0075a7 */ /* 0x000e640008021129 */
[----:B-1----:R-:W-:Y:S09]  /*45f0*/  @!P1 BRA `(.L_x_85) ;  /* 0x0000005c00e89947 */ /* 0x002ff20003800000 */
.L_x_182:
[----:B------:R-:W-:Y:S01]  /*4600*/  @!UP1 UPRMT UR4, UR69, 0x654, UR4 ;  /* 0x0000065445049896 */ /* 0x000fe20008000004 */
[----:B------:R-:W-:Y:S01]  /*4610*/  UMOV UR5, 0xffff ;  /* 0x0000ffff00057882 */ /* 0x000fe20000000000 */
[----:B------:R-:W-:-:S07]  /*4620*/  UMOV UR6, 0x1 ;  /* 0x0000000100067882 */ /* 0x000fce0000000000 */
[----:B------:R-:W-:Y:S01]  /*4630*/  @!P0 SYNCS.ARRIVE.TRANS64.RED.A1T0 RZ, [UR4], RZ ;  /* 0x000000ffffff89a7 */ /* 0x000fe20008100404 */
[----:B------:R-:W-:Y:S01]  /*4640*/  NOP ;  /* 0x0000000000007918 */ /* 0x000fe20000000000 */
[----:B-1----:R-:W1:Y:S01]  /*4650*/  LDS R0, [UR8+0x14] ;  /* 0x00001408ff007984 */ /* 0x002e620008000800 */
[----:B------:R-:W-:-:S04]  /*4660*/  ULOP3.LUT UR4, UR67, 0xffff, URZ, 0xc0, !UPT ;  /* 0x0000ffff43047892 */ /* 0x000fc8000f8ec0ff */
[----:B------:R-:W-:-:S04]  /*4670*/  USHF.R.U32.HI UR4, URZ, 0x5, UR4 ;  /* 0x00000005ff047899 */ /* 0x000fc80008011604 */
[----:B------:R-:W-:Y:S02]  /*4680*/  USHF.L.U32 UR5, UR5, UR4, URZ ;  /* 0x0000000405057299 */ /* 0x000fe400080006ff */
[----:B------:R-:W-:-:S04]  /*4690*/  USHF.L.U32 UR4, UR6, UR4, URZ ;  /* 0x0000000406047299 */ /* 0x000fc800080006ff */
[----:B-1----:R-:W-:-:S04]  /*46a0*/  LOP3.LUT R0, R0, UR5, RZ, 0xc0, !PT ;  /* 0x0000000500007c12 */ /* 0x002fc8000f8ec0ff */
[----:B------:R-:W-:-:S13]  /*46b0*/  ISETP.NE.AND P0, PT, R0, UR5, PT ;  /* 0x0000000500007c0c */ /* 0x000fda000bf05270 */
[----:B------:R-:W-:Y:S05]  /*46c0*/  @P0 BRA `(.L_x_86) ;  /* 0x0000000000580947 */ /* 0x000fea0003800000 */
[----:B------:R-:W1:Y:S02]  /*46d0*/  LDS R0, [UR8+0x18] ;  /* 0x00001808ff007984 */ /* 0x000e640008000800 */
[----:B-1----:R-:W-:-:S04]  /*46e0*/  LOP3.LUT R0, R0, UR4, RZ, 0xc0, !PT ;  /* 0x0000000400007c12 */ /* 0x002fc8000f8ec0ff */
[----:B------:R-:W-:-:S13]  /*46f0*/  ISETP.NE.AND P0, PT, R0, UR4, PT ;  /* 0x0000000400007c0c */ /* 0x000fda000bf05270 */
[----:B------:R-:W-:Y:S05]  /*4700*/  @P0 BRA `(.L_x_87) ;  /* 0x00000000003c0947 */ /* 0x000fea0003800000 */
[----:B------:R-:W1:Y:S01]  /*4710*/  S2R R2, SR_LANEID ;  /* 0x0000000000027919 */ /* 0x000e620000000000 */
[----:B------:R-:W-:Y:S01]  /*4720*/  ULOP3.LUT UR5, URZ, UR5, URZ, 0x33, !UPT ;  /* 0x00000005ff057292 */ /* 0x000fe2000f8e33ff */
[----:B------:R-:W-:Y:S01]  /*4730*/  LOP3.LUT R4, RZ, UR4, RZ, 0x33, !PT ;  /* 0x00000004ff047c12 */ /* 0x000fe2000f8e33ff */
[----:B------:R-:W-:Y:S02]  /*4740*/  VOTEU.ANY UR4, UPT, PT ;  /* 0x0000000000047886 */ /* 0x000fe400038e0100 */
[----:B------:R-:W-:Y:S01]  /*4750*/  UFLO.U32 UR4, UR4 ;  /* 0x00000004000472bd */ /* 0x000fe200080e0000 */
[----:B------:R-:W2:Y:S01]  /*4760*/  REDUX UR6, R4 ;  /* 0x00000000040673c4 */ /* 0x000ea20000000000 */
[----:B------:R-:W-:-:S06]  /*4770*/  IMAD.U32 R0, RZ, RZ, UR5 ;  /* 0x00000005ff007e24 */ /* 0x000fcc000f8e00ff */
[----:B------:R4:W-:Y:S01]  /*4780*/  UTCATOMSWS.AND URZ, UR5 ;  /* 0x0000000500ff79e3 */ /* 0x0009e20008000000 */
[----:B------:R-:W3:Y:S01]  /*4790*/  REDUX UR7, R0 ;  /* 0x00000000000773c4 */ /* 0x000ee20000000000 */
[----:B-1----:R-:W-:Y:S01]  /*47a0*/  ISETP.EQ.U32.AND P0, PT, R2, UR4, PT ;  /* 0x0000000402007c0c */ /* 0x002fe2000bf02070 */
[----:B--2---:R-:W-:Y:S01]  /*47b0*/  IMAD.U32 R2, RZ, RZ, UR6 ;  /* 0x00000006ff027e24 */ /* 0x004fe2000f8e00ff */
[----:B---3--:R-:W-:-:S11]  /*47c0*/  MOV R3, UR7 ;  /* 0x0000000700037c02 */ /* 0x008fd60008000f00 */
[----:B------:R4:W-:Y:S04]  /*47d0*/  @P0 ATOMS.AND RZ, [UR8+0x14], R3 ;  /* 0x00001403ffff098c */ /* 0x0009e8000a800008 */
[----:B------:R4:W-:Y:S01]  /*47e0*/  @P0 ATOMS.AND RZ, [UR8+0x18], R2 ;  /* 0x00001802ffff098c */ /* 0x0009e2000a800008 */
[----:B------:R-:W-:Y:S05]  /*47f0*/  BRA `(.L_x_88) ;  /* 0x0000000000147947 */ /* 0x000fea0003800000 */
.L_x_87:
[----:B------:R-:W-:Y:S02]  /*4800*/  MOV R2, 0x4820 ;  /* 0x0000482000027802 */ /* 0x000fe40000000f00 */
[----:B---3-5:R-:W-:Y:S05]  /*4810*/  CALL.REL.NOINC `($__internal_0_$__cuda_sm10x_tcgen05_guardrail_trap_col_being_dealloced_not_returned_by_alloc) ;  /* 0x0000006000c87944 */ /* 0x028fea0003c00000 */
[----:B------:R-:W-:Y:S05]  /*4820*/  BRA `(.L_x_88) ;  /* 0x0000000000087947 */ /* 0x000fea0003800000 */
.L_x_86:
[----:B------:R-:W-:Y:S02]  /*4830*/  MOV R2, 0x4850 ;  /* 0x0000485000027802 */ /* 0x000fe40000000f00 */
[----:B---3-5:R-:W-:Y:S05]  /*4840*/  CALL.REL.NOINC `($__internal_2_$__cuda_sm10x_tcgen05_guardrail_trap_unallocated_columns_being_dealloced) ;  /* 0x0000006000d47944 */ /* 0x028fea0003c00000 */
.L_x_88:
[----:B------:R-:W-:Y:S01]  /*4850*/  NOP ;  /* 0x0000000000007918 */ /* 0x000fe20000000000 */
[----:B----4-:R-:W-:Y:S05]  /*4860*/  EXIT ;  /* 0x000000000000794d */ /* 0x010fea0003800000 */
.L_x_59:
[----:B------:R-:W-:-:S09]  /*4870*/  UISETP.NE.OR UP0, UPT, UR21, 0x3, !UP4 ;  /* 0x000000031500788c */ /* 0x000fd2000e705670 */
[----:B------:R-:W-:Y:S05]  /*4880*/  BRA.U UP0, `(.L_x_89) ;  /* 0x0000001100547547 */ /* 0x000fea000b800000 */
[----:B------:R-:W2:Y:S01]  /*4890*/  LDCU UR31, c[0x0][0x370] ;  /* 0x00006e00ff1f77ac */ /* 0x000ea20008000800 */
[----:B------:R-:W3:Y:S01]  /*48a0*/  LDC.64 R16, c[0x0][0x348] ;  /* 0x0000d200ff107b82 */ /* 0x000ee20000000a00 */
[----:B------:R-:W-:Y:S02]  /*48b0*/  HFMA2 R13, -RZ, RZ, 0, 0 ;  /* 0x00000000ff0d7431 */ /* 0x000fe400000001ff */
[----:B------:R-:W-:Y:S01]  /*48c0*/  IMAD.MOV.U32 R15, RZ, RZ, 0x1 ;  /* 0x00000001ff0f7424 */ /* 0x000fe200078e00ff */
[----:B------:R-:W2:Y:S01]  /*48d0*/  LDCU.128 UR48, c[0x0][0xb10] ;  /* 0x00016200ff3077ac */ /* 0x000ea20008000c00 */
[----:B------:R-:W-:Y:S01]  /*48e0*/  IMAD.MOV.U32 R14, RZ, RZ, RZ ;  /* 0x000000ffff0e7224 */ /* 0x000fe200078e00ff */
[----:B------:R-:W-:Y:S01]  /*48f0*/  MOV R7, 0x2000 ;  /* 0x0000200000077802 */ /* 0x000fe20000000f00 */
[----:B------:R-:W4:Y:S01]  /*4900*/  LDCU UR30, c[0x0][0x374] ;  /* 0x00006e80ff1e77ac */ /* 0x000f220008000800 */
[----:B------:R-:W1:Y:S01]  /*4910*/  LDC.64 R2, c[0x0][0x888] ;  /* 0x00022200ff027b82 */ /* 0x000e620000000a00 */
[----:B------:R-:W4:Y:S01]  /*4920*/  LDCU UR15, c[0x0][0xb0c] ;  /* 0x00016180ff0f77ac */ /* 0x000f220008000800 */
[----:B------:R-:W3:Y:S06]  /*4930*/  LDCU UR41, c[0x0][0xb20] ;  /* 0x00016400ff2977ac */ /* 0x000eec0008000800 */
[----:B------:R-:W1:Y:S01]  /*4940*/  LDC.64 R4, c[0x0][0x890] ;  /* 0x00022400ff047b82 */ /* 0x000e620000000a00 */
[----:B------:R-:W3:Y:S01]  /*4950*/  LDCU UR4, c[0x0][0xb30] ;  /* 0x00016600ff0477ac */ /* 0x000ee20008000800 */
[----:B------:R-:W-:Y:S01]  /*4960*/  UMOV UR21, 0x400 ;  /* 0x0000040000157882 */ /* 0x000fe20000000000 */
[----:B--2---:R-:W-:-:S02]  /*4970*/  UIMAD.WIDE.U32 UR6, UR31, UR48, URZ ;  /* 0x000000301f0672a5 */ /* 0x004fc4000f8e00ff */
[----:B----4-:R-:W-:Y:S02]  /*4980*/  UIMAD.WIDE.U32 UR8, UR30, UR51, URZ ;  /* 0x000000331e0872a5 */ /* 0x010fe4000f8e00ff */
[----:B------:R-:W-:Y:S02]  /*4990*/  ULEA UR21, UR47, UR21, 0x18 ;  /* 0x000000152f157291 */ /* 0x000fe4000f8ec0ff */
[----:B------:R-:W-:Y:S02]  /*49a0*/  UPLOP3.LUT UP3, UPT, UPT, UPT, UPT, 0x40, 0x4 ;  /* 0x000000000004789c */ /* 0x000fe40003f6e870 */
[----:B------:R-:W-:Y:S01]  /*49b0*/  UIADD3 UR37, UPT, UPT, UR21, 0x58, URZ ;  /* 0x0000005815257890 */ /* 0x000fe2000fffe0ff */
[----:B------:R-:W-:Y:S01]  /*49c0*/  UMOV UR6, UR7 ;  /* 0x0000000700067c82 */ /* 0x000fe20008000000 */
[----:B------:R-:W-:Y:S01]  /*49d0*/  UMOV UR38, UR9 ;  /* 0x0000000900267c82 */ /* 0x000fe20008000000 */
[----:B------:R-:W-:Y:S02]  /*49e0*/  UISETP.GE.AND UP0, UPT, UR42, 0x1, UPT ;  /* 0x000000012a00788c */ /* 0x000fe4000bf06270 */
[----:B------:R-:W-:Y:S01]  /*49f0*/  UISETP.NE.AND UP4, UPT, UR42, 0x1, UPT ;  /* 0x000000012a00788c */ /* 0x000fe2000bf85270 */
[----:B------:R-:W2:Y:S01]  /*4a00*/  LDCU.64 UR22, c[0x0][0xb28] ;  /* 0x00016500ff1677ac */ /* 0x000ea20008000a00 */
[----:B------:R-:W-:-:S02]  /*4a10*/  UISETP.NE.AND UP6, UPT, UR15, 0x1, UPT ;  /* 0x000000010f00788c */ /* 0x000fc4000bfc5270 */
[----:B------:R-:W-:Y:S02]  /*4a20*/  UISETP.NE.AND UP5, UPT, UR50, 0x1, UPT ;  /* 0x000000013200788c */ /* 0x000fe4000bfa5270 */
[----:B------:R-:W-:Y:S02]  /*4a30*/  UIADD3 UR33, UPT, UPT, UR21, 0x40, URZ ;  /* 0x0000004015217890 */ /* 0x000fe4000fffe0ff */
[----:B------:R-:W-:Y:S02]  /*4a40*/  UIADD3 UR25, UPT, UPT, UR21, 0x48, URZ ;  /* 0x0000004815197890 */ /* 0x000fe4000fffe0ff */
[----:B------:R-:W-:Y:S02]  /*4a50*/  UIADD3 UR17, UPT, UPT, UR21, 0x50, URZ ;  /* 0x0000005015117890 */ /* 0x000fe4000fffe0ff */
[----:B------:R-:W-:Y:S02]  /*4a60*/  UPRMT UR37, UR47, 0x654, UR37 ;  /* 0x000006542f257896 */ /* 0x000fe40008000025 */
[----:B------:R-:W-:-:S02]  /*4a70*/  USHF.R.U32.HI UR39, URZ, UR49, UR6 ;  /* 0x00000031ff277299 */ /* 0x000fc40008011606 */
[----:B---3--:R-:W-:Y:S02]  /*4a80*/  USHF.R.U32.HI UR38, URZ, UR41, UR38 ;  /* 0x00000029ff267299 */ /* 0x008fe40008011626 */
[----:B------:R-:W-:-:S11]  /*4a90*/  UISETP.NE.AND UP2, UPT, UR4, 0x1, UPT ;  /* 0x000000010400788c */ /* 0x000fd6000bf45270 */
.L_x_100:
[C---:B------:R-:W-:Y:S02]  /*4aa0*/  LEA R12, R14.reuse, UR21, 0x3 ;  /* 0x000000150e0c7c11 */ /* 0x040fe4000f8e18ff */
[----:B------:R-:W-:Y:S02]  /*4ab0*/  SHF.L.U32 R9, R13, 0x1f, RZ ;  /* 0x0000001f0d097819 */ /* 0x000fe400000006ff */
[----:B------:R-:W-:Y:S02]  /*4ac0*/  LEA R10, R14, UR21, 0x4 ;  /* 0x000000150e0a7c11 */ /* 0x000fe4000f8e20ff */
[----:B---3--:R-:W3:Y:S02]  /*4ad0*/  SYNCS.PHASECHK.TRANS64.TRYWAIT P0, [R12+URZ+0x90], R9 ;  /* 0x000090090c0075a7 */ /* 0x008ee400080011ff */
[----:B---3--:R-:W-:Y:S05]  /*4ae0*/  @!P0 BRA `(.L_x_90) ;  /* 0x0000005800c48947 */ /* 0x008fea0003800000 */
.L_x_183:
[----:B---3--:R-:W3:Y:S01]  /*4af0*/  LDS.128 R8, [R10+0x120] ;  /* 0x000120000a087984 */ /* 0x008ee20000000c00 */
[----:B------:R-:W-:Y:S01]  /*4b00*/  UISETP.GE.AND UP0, UPT, UR42, 0x1, UPT ;  /* 0x000000012a00788c */ /* 0x000fe2000bf06270 */
[----:B------:R-:W-:Y:S01]  /*4b10*/  @!PT LDS RZ, [RZ] ;  /* 0x00000000fffff984 */ /* 0x000fe20000000800 */
[----:B------:R-:W-:Y:S01]  /*4b20*/  @!PT LDS RZ, [RZ] ;  /* 0x00000000fffff984 */ /* 0x000fe20000000800 */
[----:B------:R-:W-:Y:S01]  /*4b30*/  @!PT LDS RZ, [RZ] ;  /* 0x00000000fffff984 */ /* 0x000fe20000000800 */
[----:B------:R-:W-:Y:S01]  /*4b40*/  @!PT LDS RZ, [RZ] ;  /* 0x00000000fffff984 */ /* 0x000fe20000000800 */
[----:B------:R4:W-:Y:S06]  /*4b50*/  MEMBAR.ALL.CTA ;  /* 0x0000000000007992 */ /* 0x0009ec0000008000 */
[----:B----4-:R-:W4:Y:S01]  /*4b60*/  FENCE.VIEW.ASYNC.S ;  /* 0x00000000000073c6 */ /* 0x010f220000000000 */
[----:B---3--:R-:W-:Y:S11]  /*4b70*/  LOP3.LUT P0, RZ, R10, 0x1, RZ, 0xc0, !PT ;  /* 0x000000010aff7812 */ /* 0x008ff6000780c0ff */
[----:B------:R-:W-:Y:S02]  /*4b80*/  @!UPT UIADD3 URZ, UPT, UPT, URZ, URZ, URZ ;  /* 0x000000fffffff290 */ /* 0x000fe4000fffe0ff */
[----:B----4-:R-:W-:Y:S01]  /*4b90*/  VOTEU.ANY UP1, P0 ;  /* 0x0000000000ff7886 */ /* 0x010fe20000020100 */
[----:B------:R-:W-:Y:S11]  /*4ba0*/  PLOP3.LUT P0, PT, PT, PT, UP1, 0x80, 0x8 ;  /* 0x000000000008781c */ /* 0x000ff60003f0f018 */
[----:B------:R-:W-:Y:S02]  /*4bb0*/  @!UPT UIADD3 URZ, UPT, UPT, URZ, URZ, URZ ;  /* 0x000000fffffff290 */ /* 0x000fe4000fffe0ff */
[----:B------:R-:W-:Y:S02]  /*4bc0*/  @P0 SHF.R.U32.HI R0, RZ, 0x10, R9 ;  /* 0x00000010ff000819 */ /* 0x000fe40000011609 */
[----:B------:R-:W-:Y:S02]  /*4bd0*/  @P0 MOV R6, R8 ;  /* 0x0000000800060202 */ /* 0x000fe40000000f00 */
[----:B------:R-:W-:Y:S01]  /*4be0*/  @P0 R2UR UR4, R0 ;  /* 0x00000000000402ca */ /* 0x000fe200000e0000 */
[----:B------:R-:W-:Y:S01]  /*4bf0*/  VIADD R0, R12, 0xa0 ;  /* 0x000000a00c007836 */ /* 0x000fe20000000000 */
[----:B------:R-:W-:Y:S02]  /*4c00*/  @P0 LOP3.LUT R8, R9, 0xffff, RZ, 0xc0, !PT ;  /* 0x0000ffff09080812 */ /* 0x000fe400078ec0ff */
[----:B------:R-:W-:Y:S02]  /*4c10*/  @P0 R2UR UR6, R6 ;  /* 0x00000000060602ca */ /* 0x000fe400000e0000 */
[----:B------:R-:W-:Y:S02]  /*4c20*/  PRMT R0, RZ, 0x654, R0 ;  /* 0x00000654ff007816 */ /* 0x000fe40000000000 */
[----:B------:R-:W-:Y:S02]  /*4c30*/  @P0 R2UR UR5, R8 ;  /* 0x00000000080502ca */ /* 0x000fe400000e0000 */
[----:B------:R3:W-:Y:S03]  /*4c40*/  SYNCS.ARRIVE.TRANS64.RED.A1T0 RZ, [R0+URZ], RZ ;  /* 0x000000ff00ff79a7 */ /* 0x0007e600081004ff */
[----:B------:R-:W-:Y:S04]  /*4c50*/  @UP1 UMOV UR29, UR4 ;  /* 0x00000004001d1c82 */ /* 0x000fe80008000000 */
[----:B------:R-:W-:Y:S04]  /*4c60*/  @UP1 UMOV UR14, UR6 ;  /* 0x00000006000e1c82 */ /* 0x000fe80008000000 */
[----:B------:R-:W-:Y:S01]  /*4c70*/  @UP1 UMOV UR13, UR5 ;  /* 0x00000005000d1c82 */ /* 0x000fe20008000000 */
[----:B------:R-:W-:Y:S05]  /*4c80*/  BRA.U !UP0, `(.L_x_91) ;  /* 0x0000000108a47547 */ /* 0x000fea000b800000 */
[----:B------:R-:W-:Y:S02]  /*4c90*/  UIMAD.WIDE.U32 UR18, UR13, UR51, URZ ;  /* 0x000000330d1272a5 */ /* 0x000fe4000f8e00ff */
[----:B------:R-:W-:Y:S02]  /*4ca0*/  UIMAD.WIDE.U32 UR26, UR14, UR48, URZ ;  /* 0x000000300e1a72a5 */ /* 0x000fe4000f8e00ff */
[----:B------:R-:W-:Y:S02]  /*4cb0*/  USEL UR4, UR30, UR38, !UP5 ;  /* 0x000000261e047287 */ /* 0x000fe4000e800000 */
[----:B------:R-:W-:Y:S02]  /*4cc0*/  USEL UR7, UR31, UR39, !UP6 ;  /* 0x000000271f077287 */ /* 0x000fe4000f000000 */
[----:B--2---:R-:W-:Y:S02]  /*4cd0*/  UIMAD.WIDE.U32 UR8, UR4, UR22, URZ ;  /* 0x00000016040872a5 */ /* 0x004fe4000f8e00ff */
[----:B------:R-:W-:Y:S01]  /*4ce0*/  UIMAD.WIDE.U32 UR10, UR7, UR22, URZ ;  /* 0x00000016070a72a5 */ /* 0x000fe2000f8e00ff */
[----:B------:R-:W-:Y:S02]  /*4cf0*/  UMOV UR5, UR19 ;  /* 0x0000001300057c82 */ /* 0x000fe40008000000 */
[----:B------:R-:W-:Y:S03]  /*4d00*/  USHF.R.U32.HI UR6, URZ, UR41, UR5 ;  /* 0x00000029ff067299 */ /* 0x000fe60008011605 */
[----:B------:R-:W-:Y:S01]  /*4d10*/  UMOV UR5, UR27 ;  /* 0x0000001b00057c82 */ /* 0x000fe20008000000 */
[----:B------:R-:W-:Y:S02]  /*4d20*/  USEL UR6, UR13, UR6, !UP5 ;  /* 0x000000060d067287 */ /* 0x000fe4000e800000 */
[----:B------:R-:W-:Y:S03]  /*4d30*/  USHF.R.U32.HI UR12, URZ, UR49, UR5 ;  /* 0x00000031ff0c7299 */ /* 0x000fe60008011605 */
[----:B------:R-:W-:Y:S02]  /*4d40*/  UMOV UR5, UR9 ;  /* 0x0000000900057c82 */ /* 0x000fe40008000000 */
[----:B------:R-:W-:Y:S03]  /*4d50*/  @UP4 USHF.R.U32.HI UR4, URZ, UR23, UR5 ;  /* 0x00000017ff044299 */ /* 0x000fe60008011605 */
[----:B------:R-:W-:Y:S01]  /*4d60*/  UMOV UR5, UR11 ;  /* 0x0000000b00057c82 */ /* 0x000fe20008000000 */
[----:B------:R-:W-:Y:S02]  /*4d70*/  UIMAD UR4, UR42, UR4, URZ ;  /* 0x000000042a0472a4 */ /* 0x000fe4000f8e02ff */
[----:B------:R-:W-:Y:S02]  /*4d80*/  @UP4 USHF.R.U32.HI UR7, URZ, UR23, UR5 ;  /* 0x00000017ff074299 */ /* 0x000fe40008011605 */
[----:B------:R-:W-:Y:S02]  /*4d90*/  UIMAD.WIDE.U32 UR10, UR6, UR22, URZ ;  /* 0x00000016060a72a5 */ /* 0x000fe4000f8e00ff */
[----:B------:R-:W-:Y:S02]  /*4da0*/  USEL UR5, UR14, UR12, !UP6 ;  /* 0x0000000c0e057287 */ /* 0x000fe4000f000000 */
[----:B------:R-:W-:Y:S02]  /*4db0*/  UIMAD UR8, UR42, UR7, URZ ;  /* 0x000000072a0872a4 */ /* 0x000fe4000f8e02ff */
[----:B------:R-:W-:Y:S03]  /*4dc0*/  UISETP.GE.AND UP0, UPT, UR6, UR4, UPT ;  /* 0x000000040600728c */ /* 0x000fe6000bf06270 */
[----:B------:R-:W-:Y:S01]  /*4dd0*/  UMOV UR4, UR11 ;  /* 0x0000000b00047c82 */ /* 0x000fe20008000000 */
[----:B------:R-:W-:Y:S02]  /*4de0*/  UISETP.GE.OR UP0, UPT, UR5, UR8, UP0 ;  /* 0x000000080500728c */ /* 0x000fe40008706670 */
[----:B------:R-:W-:Y:S02]  /*4df0*/  USHF.R.U32.HI UR4, URZ, UR23, UR4 ;  /* 0x00000017ff047299 */ /* 0x000fe40008011604 */
[----:B------:R-:W-:Y:S02]  /*4e00*/  UIMAD.WIDE.U32 UR8, UR5, UR22, URZ ;  /* 0x00000016050872a5 */ /* 0x000fe4000f8e00ff */
[----:B------:R-:W-:Y:S04]  /*4e10*/  USEL UR10, UR6, UR4, !UP4 ;  /* 0x00000004060a7287 */ /* 0x000fe8000e000000 */
[----:B------:R-:W-:Y:S01]  /*4e20*/  UIADD3 UR11, UPT, UPT, -UR10, URZ, URZ ;  /* 0x000000ff0a0b7290 */ /* 0x000fe2000fffe1ff */
[----:B------:R-:W-:Y:S02]  /*4e30*/  @!UP0 UMOV UR4, UR9 ;  /* 0x0000000900048c82 */ /* 0x000fe40008000000 */
[----:B------:R-:W-:Y:S02]  /*4e40*/  @!UP0 USHF.R.U32.HI UR4, URZ, UR23, UR4 ;  /* 0x00000017ff048299 */ /* 0x000fe40008011604 */
[----:B------:R-:W-:Y:S02]  /*4e50*/  UIMAD UR8, UR42, UR11, UR6 ;  /* 0x0000000b2a0872a4 */ /* 0x000fe4000f8e0206 */
[----:B------:R-:W-:Y:S04]  /*4e60*/  @!UP0 USEL UR4, UR5, UR4, !UP4 ;  /* 0x0000000405048287 */ /* 0x000fe8000e000000 */
[----:B------:R-:W-:Y:S02]  /*4e70*/  @!UP0 UIMAD UR8, UR7, UR8, UR4 ;  /* 0x00000008070882a4 */ /* 0x000fe4000f8e0204 */
[----:B------:R-:W-:Y:S02]  /*4e80*/  @!UP0 UIADD3 UR9, UPT, UPT, UR10, -UR4, URZ ;  /* 0x800000040a098290 */ /* 0x000fe4000fffe0ff */
[----:B------:R-:W-:Y:S02]  /*4e90*/  UIADD3 UR4, UPT, UPT, -UR5, URZ, URZ ;  /* 0x000000ff05047290 */ /* 0x000fe4000fffe1ff */
[----:B------:R-:W-:Y:S02]  /*4ea0*/  UIADD3 UR7, UPT, UPT, -UR6, URZ, URZ ;  /* 0x000000ff06077290 */ /* 0x000fe4000fffe1ff */
[----:B------:R-:W-:Y:S02]  /*4eb0*/  @!UP0 UIMAD UR6, UR9, UR42, UR5 ;  /* 0x0000002a090682a4 */ /* 0x000fe4000f8e0205 */
[----:B------:R-:W-:Y:S02]  /*4ec0*/  UIMAD UR14, UR15, UR4, UR14 ;  /* 0x000000040f0e72a4 */ /* 0x000fe4000f8e020e */
[----:B------:R-:W-:Y:S01]  /*4ed0*/  UIMAD UR13, UR50, UR7, UR13 ;  /* 0x00000007320d72a4 */ /* 0x000fe2000f8e020d */
[----:B------:R-:W-:Y:S02]  /*4ee0*/  @!UP0 UMOV UR5, UR8 ;  /* 0x0000000800058c82 */ /* 0x000fe40008000000 */
[----:B------:R-:W-:Y:S02]  /*4ef0*/  UIMAD UR14, UR5, UR15, UR14 ;  /* 0x0000000f050e72a4 */ /* 0x000fe4000f8e020e */
[----:B------:R-:W-:Y:S11]  /*4f00*/  UIMAD UR13, UR6, UR50, UR13 ;  /* 0x00000032060d72a4 */ /* 0x000ff6000f8e020d */
[----:B------:R-:W-:Y:S01]  /*4f10*/  @!UPT UIADD3 URZ, UPT, UPT, URZ, URZ, URZ ;  /* 0x000000fffffff290 */ /* 0x000fe2000fffe0ff */
.L_x_91:
[----:B------:R-:W4:Y:S01]  /*4f20*/  @!UP2 LDCU.128 UR8, c[0x0][0xb10] ;  /* 0x00016200ff08a7ac */ /* 0x000f220008000c00 */
[C---:B-1----:R-:W-:Y:S02]  /*4f30*/  ISETP.NE.U32.AND P1, PT, R4.reuse, RZ, PT ;  /* 0x000000ff0400720c */ /* 0x042fe40003f25070 */
[----:B------:R-:W-:Y:S02]  /*4f40*/  ISETP.NE.U32.AND P0, PT, R4, RZ, PT ;  /* 0x000000ff0400720c */ /* 0x000fe40003f05070 */
[C---:B------:R-:W-:Y:S02]  /*4f50*/  ISETP.NE.AND.EX P1, PT, R5.reuse, RZ, PT, P1 ;  /* 0x000000ff0500720c */ /* 0x040fe40003f25310 */
[----:B------:R-:W-:Y:S01]  /*4f60*/  ISETP.NE.AND.EX P0, PT, R5, RZ, PT, P0 ;  /* 0x000000ff0500720c */ /* 0x000fe20003f05300 */
[----:B------:R-:W1:Y:S01]  /*4f70*/  @!UP2 LDCU UR5, c[0x0][0xb0c] ;  /* 0x00016180ff05a7ac */ /* 0x000e620008000800 */
[----:B------:R-:W-:Y:S01]  /*4f80*/  SHF.L.U32 R9, R15, 0x1f, RZ ;  /* 0x0000001f0f097819 */ /* 0x000fe200000006ff */
[----:B------:R-:W-:Y:S02]  /*4f90*/  USHF.L.U32 UR35, UR16, 0x7, URZ ;  /* 0x0000000710237899 */ /* 0x000fe400080006ff */
[----:B------:R-:W-:Y:S02]  /*4fa0*/  USHF.L.U32 UR34, UR20, 0x7, URZ ;  /* 0x0000000714227899 */ /* 0x000fe400080006ff */
[----:B----4-:R-:W-:Y:S07]  /*4fb0*/  UIMAD.WIDE.U32 UR6, UR14, UR8, URZ ;  /* 0x000000080e0672a5 */ /* 0x010fee000f8e00ff */
[----:B------:R-:W-:Y:S01]  /*4fc0*/  @!UP2 UMOV UR4, UR7 ;  /* 0x000000070004ac82 */ /* 0x000fe20008000000 */
[----:B-1----:R-:W-:Y:S02]  /*4fd0*/  @!UP2 UISETP.NE.AND UP0, UPT, UR5, 0x1, UPT ;  /* 0x000000010500a88c */ /* 0x002fe4000bf05270 */
[----:B------:R-:W-:Y:S02]  /*4fe0*/  @!UP2 USHF.R.U32.HI UR4, URZ, UR9, UR4 ;  /* 0x00000009ff04a299 */ /* 0x000fe40008011604 */
[----:B------:R-:W-:Y:S02]  /*4ff0*/  UIMAD.WIDE.U32 UR6, UR13, UR11, URZ ;  /* 0x0000000b0d0672a5 */ /* 0x000fe4000f8e00ff */
[----:B------:R-:W-:Y:S02]  /*5000*/  @!UP2 USEL UR8, UR14, UR4, !UP0 ;  /* 0x000000040e08a287 */ /* 0x000fe4000c000000 */
[----:B------:R-:W-:Y:S03]  /*5010*/  @!UP2 UISETP.NE.AND UP0, UPT, UR10, 0x1, UPT ;  /* 0x000000010a00a88c */ /* 0x000fe6000bf05270 */
[----:B------:R-:W-:Y:S02]  /*5020*/  @!UP2 UMOV UR6, UR7 ;  /* 0x000000070006ac82 */ /* 0x000fe40008000000 */
[----:B------:R-:W1:Y:S02]  /*5030*/  @!UP2 LDCU UR4, c[0x0][0xb20] ;  /* 0x00016400ff04a7ac */ /* 0x000e640008000800 */
[----:B-1----:R-:W-:Y:S04]  /*5040*/  @!UP2 USHF.R.U32.HI UR6, URZ, UR4, UR6 ;  /* 0x00000004ff06a299 */ /* 0x002fe80008011606 */
[----:B------:R-:W-:Y:S04]  /*5050*/  @!UP2 USEL UR6, UR13, UR6, !UP0 ;  /* 0x000000060d06a287 */ /* 0x000fe8000c000000 */
[----:B------:R-:W-:Y:S02]  /*5060*/  @!UP2 UIADD3 UR4, UPT, UPT, -UR8, UR6, URZ ;  /* 0x000000060804a290 */ /* 0x000fe4000fffe1ff */
[----:B------:R-:W-:Y:S02]  /*5070*/  @!UP2 UIADD3 UR6, UPT, UPT, UR8, -UR6, URZ ;  /* 0x800000060806a290 */ /* 0x000fe4000fffe0ff */
[----:B------:R-:W-:Y:S02]  /*5080*/  @!UP2 UIMAD UR14, UR4, UR5, UR14 ;  /* 0x00000005040ea2a4 */ /* 0x000fe4000f8e020e */
[----:B------:R-:W-:Y:S01]  /*5090*/  @!UP2 UIMAD UR13, UR6, UR10, UR13 ;  /* 0x0000000a060da2a4 */ /* 0x000fe2000f8e020d */
[----:B------:R-:W-:Y:S11]  /*50a0*/  BRA.U UP3, `(.L_x_92) ;  /* 0x0000000103107547 */ /* 0x000ff6000b800000 */
[----:B---3--:R-:W-:Y:S04]  /*50b0*/  MOV R0, UR40 ;  /* 0x0000002800007c02 */ /* 0x008fe80008000f00 */
[----:B------:R-:W-:Y:S04]  /*50c0*/  SHF.L.U32 R11, R0, 0x1f, RZ ;  /* 0x0000001f000b7819 */ /* 0x000fe800000006ff */
[----:B------:R-:W1:Y:S02]  /*50d0*/  SYNCS.PHASECHK.TRANS64.TRYWAIT P2, [UR21+0x88], R11 ;  /* 0x0000880bff0075a7 */ /* 0x000e640008041115 */
[----:B-1----:R-:W-:Y:S05]  /*50e0*/  @!P2 BRA `(.L_x_93) ;  /* 0x000000540058a947 */ /* 0x002fea0003800000 */
.L_x_92:
[----:B------:R-:W-:Y:S05]  /*50f0*/  @!P1 BRA `(.L_x_94) ;  /* 0x0000000000309947 */ /* 0x000fea0003800000 */
[----:B------:R-:W-:Y:S01]  /*5100*/  ISETP.NE.U32.AND P1, PT, R2, RZ, PT ;  /* 0x000000ff0200720c */ /* 0x000fe20003f25070 */
[----:B------:R-:W4:Y:S01]  /*5110*/  LDCU.64 UR4, c[0x0][0x358] ;  /* 0x00006b00ff0477ac */ /* 0x000f220008000a00 */
[----:B------:R-:W-:Y:S02]  /*5120*/  IMAD.MOV.U32 R84, RZ, RZ, 0x1 ;  /* 0x00000001ff547424 */ /* 0x000fe400078e00ff */
[----:B------:R-:W-:Y:S11]  /*5130*/  ISETP.NE.AND.EX P1, PT, R3, RZ, PT, P1 ;  /* 0x000000ff0300720c */ /* 0x000ff60003f25310 */
[----:B------:R-:W-:Y:S02]  /*5140*/  @!UPT UIADD3 URZ, UPT, UPT, URZ, URZ, URZ ;  /* 0x000000fffffff290 */ /* 0x000fe4000fffe0ff */
[----:B-1----:R-:W1:Y:S01]  /*5150*/  @P1 LDC.64 R10, c[0x0][0x888] ;  /* 0x00022200ff0a1b82 */ /* 0x002e620000000a00 */
[----:B---3--:R-:W-:Y:S04]  /*5160*/  @P1 IMAD R0, R4, UR36, RZ ;  /* 0x0000002404001c24 */ /* 0x008fe8000f8e02ff */
[----:B-1----:R-:W-:Y:S04]  /*5170*/  @P1 IMAD.WIDE R10, R0, 0x4, R10 ;  /* 0x00000004000a1825 */ /* 0x002fe800078e020a */
[----:B------:R-:W-:Y:S01]  /*5180*/  HFMA2 R0, -RZ, RZ, 0, 5.9604644775390625e-08 ;  /* 0x00000001ff007431 */ /* 0x000fe200000001ff */
[----:B----45:R4:W5:Y:S04]  /*5190*/  @P1 LDG.E R41, desc[UR4][R10.64] ;  /* 0x000000040a291981 */ /* 0x030968000c1e1900 */
[----:B------:R-:W-:Y:S01]  /*51a0*/  @!P1 PRMT R84, R0, 0x7610, R84 ;  /* 0x0000761000549816 */ /* 0x000fe20000000054 */
[----:B----4-:R-:W1:Y:S06]  /*51b0*/  @!P1 LDC R41, c[0x0][0x880] ;  /* 0x00022000ff299b82 */ /* 0x010e6c0000000800 */
.L_x_94:
[----:B-1---5:R-:W-:Y:S01]  /*51c0*/  @!P0 FSETP.EQ.AND P1, PT, R41, RZ, PT ;  /* 0x000000ff2900820b */ /* 0x022fe20003f22000 */
[----:B------:R-:W-:Y:S01]  /*51d0*/  @!UPT UIADD3 URZ, UPT, UPT, URZ, URZ, URZ ;  /* 0x000000fffffff290 */ /* 0x000fe2000fffe0ff */
[----:B------:R-:W-:Y:S11]  /*51e0*/  @!P0 BRA `(.L_x_95) ;  /* 0x0000000000188947 */ /* 0x000ff60003800000 */
[----:B------:R-:W-:Y:S02]  /*51f0*/  LOP3.LUT P0, RZ, R84, 0xff, RZ, 0xc0, !PT ;  /* 0x000000ff54ff7812 */ /* 0x000fe4000780c0ff */
[----:B------:R-:W-:Y:S04]  /*5200*/  ISETP.NE.U32.AND P1, PT, R2, RZ, PT ;  /* 0x000000ff0200720c */ /* 0x000fe80003f25070 */
[----:B------:R-:W-:Y:S04]  /*5210*/  ISETP.NE.AND.EX P1, PT, R3, RZ, PT, P1 ;  /* 0x000000ff0300720c */ /* 0x000fe80003f25310 */
[----:B------:R-:W-:Y:S03]  /*5220*/  PLOP3.LUT P1, PT, P1, PT, PT, 0x8, 0x80 ;  /* 0x000000000080781c */ /* 0x000fe60000f2e170 */
[----:B------:R-:W-:Y:S11]  /*5230*/  @P0 FSETP.EQ.AND P1, PT, R41, RZ, PT ;  /* 0x000000ff2900020b */ /* 0x000ff60003f22000 */
[----:B------:R-:W-:Y:S02]  /*5240*/  @!UPT UIADD3 URZ, UPT, UPT, URZ, URZ, URZ ;  /* 0x000000fffffff290 */ /* 0x000fe4000fffe0ff */
.L_x_95:
[----:B------:R-:W1:Y:S01]  /*5250*/  SYNCS.PHASECHK.TRANS64.TRYWAIT P2, [UR21+0x60], R9 ;  /* 0x00006009ff0075a7 */ /* 0x000e620008041115 */
[----:B------:R-:W-:Y:S04]  /*5260*/  ELECT P0, URZ, PT ;  /* 0x0000000000ff782f */ /* 0x000fe80003800000 */
[----:B------:R-:W-:Y:S11]  /*5270*/  PLOP3.LUT P1, PT, P1, P0, PT, 0xf2, 0x2f ;  /* 0x00000000002f781c */ /* 0x000ff60000f21e72 */
[----:B------:R-:W-:Y:S02]  /*5280*/  @!UPT UIADD3 URZ, UPT, UPT, URZ, URZ, URZ ;  /* 0x000000fffffff290 */ /* 0x000fe4000fffe0ff */
[----:B------:R-:W-:Y:S05]  /*5290*/  @!P1 IADD3 R8, P0, PT, R16, 0x580, RZ ;  /* 0x0000058010089810 */ /* 0x000fea0007f1e0ff */
[----:B------:R-:W-:Y:S01]  /*52a0*/  @!P1 IMAD.X R6, RZ, RZ, R17, P0 ;  /* 0x000000ffff069224 */ /* 0x000fe200000e0611 */
[----:B-1----:R-:W-:Y:S07]  /*52b0*/  @!P2 BRA `(.L_x_96) ;  /* 0x0000005000fca947 */ /* 0x002fee0003800000 */
.L_x_186:
[----:B------:R-:W-:Y:S01]  /*52c0*/  @!P1 R2UR UR5, R8 ;  /* 0x00000000080592ca */ /* 0x000fe200000e0000 */
[----:B------:R-:W-:Y:S01]  /*52d0*/  VOTEU.ALL UP0, P1 ;  /* 0x0000000000ff7886 */ /* 0x000fe20000800000 */
[----:B------:R-:W-:Y:S01]  /*52e0*/  @!P1 R2UR UR4, R6 ;  /* 0x00000000060492ca */ /* 0x000fe200000e0000 */
[----:B-1-3--:R-:W-:Y:S01]  /*52f0*/  @!P1 IMAD.MOV.U32 R0, RZ, RZ, 0x2000 ;  /* 0x00002000ff009424 */ /* 0x00afe200078e00ff */
[----:B------:R-:W-:Y:S01]  /*5300*/  UMOV UR8, 0x0 ;  /* 0x0000000000087882 */ /* 0x000fe20000000000 */
[----:B------:R-:W-:Y:S01]  /*5310*/  UMOV UR9, 0x10000000 ;  /* 0x1000000000097882 */ /* 0x000fe20000000000 */
[----:B------:R-:W-:Y:S01]  /*5320*/  @!UP0 UIADD3 UR32, UPT, UPT, UR21, 0x200, URZ ;  /* 0x0000020015208890 */ /* 0x000fe2000fffe0ff */
[----:B------:R-:W-:Y:S01]  /*5330*/  @!P1 IADD3 R8, P0, PT, R16, 0x580, RZ ;  /* 0x0000058010089810 */ /* 0x000fe20007f1e0ff */
[----:B------:R-:W-:Y:S01]  /*5340*/  VOTEU.ALL UP0, P1 ;  /* 0x0000000000ff7886 */ /* 0x000fe20000800000 */
[----:B------:R-:W-:Y:S03]  /*5350*/  UPRMT UR6, UR47, 0x654, UR33 ;  /* 0x000006542f067896 */ /* 0x000fe60008000021 */
[----:B------:R-:W-:Y:S02]  /*5360*/  @!P1 IMAD.X R6, RZ, RZ, R17, P0 ;  /* 0x000000ffff069224 */ /* 0x000fe400000e0611 */
[----:B------:R-:W-:Y:S02]  /*5370*/  IMAD.U32 R10, RZ, RZ, UR5 ;  /* 0x00000005ff0a7e24 */ /* 0x000fe4000f8e00ff */
[----:B------:R-:W-:Y:S03]  /*5380*/  IMAD.U32 R11, RZ, RZ, UR4 ;  /* 0x00000004ff0b7e24 */ /* 0x000fe6000f8e00ff */
[----:B------:R-:W-:Y:S02]  /*5390*/  @!P1 R2UR UR4, R10 ;  /* 0x000000000a0492ca */ /* 0x000fe400000e0000 */
[----:B------:R-:W-:Y:S11]  /*53a0*/  @!P1 R2UR UR5, R11 ;  /* 0x000000000b0592ca */ /* 0x000ff600000e0000 */
[----:B------:R-:W-:Y:S02]  /*53b0*/  @!UPT UIADD3 URZ, UPT, UPT, URZ, URZ, URZ ;  /* 0x000000fffffff290 */ /* 0x000fe4000fffe0ff */
[----:B------:R1:W-:Y:S01]  /*53c0*/  @!UP0 UTMALDG.3D [UR32], [UR4], desc[UR8] ;  /* 0x00000820040085b4 */ /* 0x0003e20008011000 */
[----:B------:R1:W-:Y:S01]  /*53d0*/  @!P1 SYNCS.ARRIVE.TRANS64.RED.A0TR RZ, [UR21+0x40], R0 ;  /* 0x00004000ffff99a7 */ /* 0x0003e20008300415 */
[----:B------:R-:W-:Y:S01]  /*53e0*/  SYNCS.ARRIVE.TRANS64.RED.A1T0 RZ, [UR6], RZ ;  /* 0x000000ffffff79a7 */ /* 0x000fe20008100406 */
[----:B------:R-:W3:Y:S02]  /*53f0*/  SYNCS.PHASECHK.TRANS64.TRYWAIT P2, [UR21+0x68], R9 ;  /* 0x00006809ff0075a7 */ /* 0x000ee40008041115 */
[----:B-1-3--:R-:W-:Y:S05]  /*5400*/  @!P2 BRA `(.L_x_97) ;  /* 0x0000005000c0a947 */ /* 0x00afea0003800000 */
.L_x_188:
[----:B------:R-:W-:Y:S01]  /*5410*/  @!P1 R2UR UR5, R8 ;  /* 0x00000000080592ca */ /* 0x000fe200000e0000 */
[----:B------:R-:W-:Y:S01]  /*5420*/  VOTEU.ALL UP0, P1 ;  /* 0x0000000000ff7886 */ /* 0x000fe20000800000 */
[----:B------:R-:W-:Y:S01]  /*5430*/  @!P1 R2UR UR4, R6 ;  /* 0x00000000060492ca */ /* 0x000fe200000e0000 */
[----:B-1----:R-:W-:Y:S01]  /*5440*/  @!P1 IMAD.MOV.U32 R0, RZ, RZ, 0x2000 ;  /* 0x00002000ff009424 */ /* 0x002fe200078e00ff */
[----:B------:R-:W-:Y:S01]  /*5450*/  UMOV UR8, 0x0 ;  /* 0x0000000000087882 */ /* 0x000fe20000000000 */
[----:B------:R-:W-:Y:S01]  /*5460*/  UMOV UR9, 0x10000000 ;  /* 0x1000000000097882 */ /* 0x000fe20000000000 */
[----:B------:R-:W-:Y:S01]  /*5470*/  @!UP0 UIADD3 UR26, UPT, UPT, UR34, 0x20, URZ ;  /* 0x00000020221a8890 */ /* 0x000fe2000fffe0ff */
[----:B------:R-:W-:Y:S01]  /*5480*/  @!P1 IADD3 R8, P0, PT, R16, 0x580, RZ ;  /* 0x0000058010089810 */ /* 0x000fe20007f1e0ff */
[----:B------:R-:W-:Y:S01]  /*5490*/  @!UP0 UIADD3 UR24, UPT, UPT, UR21, 0x2200, URZ ;  /* 0x0000220015188890 */ /* 0x000fe2000fffe0ff */
[----:B------:R-:W-:Y:S01]  /*54a0*/  VOTEU.ALL UP0, P1 ;  /* 0x0000000000ff7886 */ /* 0x000fe20000800000 */
[----:B------:R-:W-:Y:S01]  /*54b0*/  UMOV UR27, UR35 ;  /* 0x00000023001b7c82 */ /* 0x000fe20008000000 */
[----:B------:R-:W-:Y:S02]  /*54c0*/  UMOV UR28, UR36 ;  /* 0x00000024001c7c82 */ /* 0x000fe40008000000 */
[----:B------:R-:W-:Y:S01]  /*54d0*/  IMAD.U32 R10, RZ, RZ, UR5 ;  /* 0x00000005ff0a7e24 */ /* 0x000fe2000f8e00ff */
[----:B------:R-:W-:Y:S01]  /*54e0*/  UPRMT UR6, UR47, 0x654, UR25 ;  /* 0x000006542f067896 */ /* 0x000fe20008000019 */
[----:B------:R-:W-:Y:S02]  /*54f0*/  IMAD.U32 R11, RZ, RZ, UR4 ;  /* 0x00000004ff0b7e24 */ /* 0x000fe4000f8e00ff */
[----:B------:R-:W-:Y:S01]  /*5500*/  @!P1 IMAD.X R6, RZ, RZ, R17, P0 ;  /* 0x000000ffff069224 */ /* 0x000fe200000e0611 */
        /* <DEDUP_REMOVED lines=8> */
.L_x_190:
[----:B------:R-:W-:Y:S01]  /*5590*/  @!P1 R2UR UR5, R8 ;  /* 0x00000000080592ca */ /* 0x000fe200000e0000 */
[----:B------:R-:W-:Y:S01]  /*55a0*/  VOTEU.ALL UP0, P1 ;  /* 0x0000000000ff7886 */ /* 0x000fe20000800000 */
[----:B------:R-:W-:Y:S01]  /*55b0*/  @!P1 R2UR UR4, R6 ;  /* 0x00000000060492ca */ /* 0x000fe200000e0000 */
[----:B-1----:R-:W-:Y:S01]  /*55c0*/  @!P1 IMAD.MOV.U32 R0, RZ, RZ, 0x2000 ;  /* 0x00002000ff009424 */ /* 0x002fe200078e00ff */
[----:B------:R-:W-:Y:S01]  /*55d0*/  UMOV UR8, 0x0 ;  /* 0x0000000000087882 */ /* 0x000fe20000000000 */
[----:B------:R-:W-:Y:S01]  /*55e0*/  UMOV UR9, 0x10000000 ;  /* 0x1000000000097882 */ /* 0x000fe20000000000 */
[----:B------:R-:W-:Y:S01]  /*55f0*/  @!UP0 UIADD3 UR18, UPT, UPT, UR34, 0x40, URZ ;  /* 0x0000004022128890 */ /* 0x000fe2000fffe0ff */
[----:B------:R-:W-:Y:S01]  /*5600*/  VIADD R14, R14, 0x1 ;  /* 0x000000010e0e7836 */ /* 0x000fe20000000000 */
[----:B------:R-:W-:Y:S01]  /*5610*/  @!UP0 UIADD3 UR16, UPT, UPT, UR21, 0x4200, URZ ;  /* 0x0000420015108890 */ /* 0x000fe2000fffe0ff */
[----:B------:R-:W-:Y:S01]  /*5620*/  VOTEU.ALL UP0, P1 ;  /* 0x0000000000ff7886 */ /* 0x000fe20000800000 */
[----:B------:R-:W-:Y:S01]  /*5630*/  UMOV UR19, UR35 ;  /* 0x0000002300137c82 */ /* 0x000fe20008000000 */
[----:B------:R-:W-:Y:S02]  /*5640*/  UMOV UR20, UR36 ;  /* 0x0000002400147c82 */ /* 0x000fe40008000000 */
[----:B------:R-:W-:Y:S01]  /*5650*/  IMAD.U32 R10, RZ, RZ, UR5 ;  /* 0x00000005ff0a7e24 */ /* 0x000fe2000f8e00ff */
[----:B------:R-:W-:Y:S01]  /*5660*/  UPRMT UR6, UR47, 0x654, UR17 ;  /* 0x000006542f067896 */ /* 0x000fe20008000011 */
        /* <DEDUP_REMOVED lines=9> */
.L_x_192:
[----:B------:R-:W-:Y:S01]  /*5700*/  @!P1 IADD3 R6, P0, PT, R16, 0x580, RZ ;  /* 0x0000058010069810 */ /* 0x000fe20007f1e0ff */
[----:B------:R-:W-:Y:S01]  /*5710*/  VOTEU.ALL UP0, P1 ;  /* 0x0000000000ff7886 */ /* 0x000fe20000800000 */
[----:B------:R-:W-:Y:S01]  /*5720*/  UMOV UR6, 0x0 ;  /* 0x0000000000067882 */ /* 0x000fe20000000000 */
[----:B------:R-:W-:Y:S01]  /*5730*/  UMOV UR7, 0x10000000 ;  /* 0x1000000000077882 */ /* 0x000fe20000000000 */
[----:B------:R-:W-:Y:S01]  /*5740*/  @!P1 R2UR UR5, R6 ;  /* 0x00000000060592ca */ /* 0x000fe200000e0000 */
[----:B-1----:R-:W-:Y:S01]  /*5750*/  @!P1 IMAD.X R0, RZ, RZ, R17, P0 ;  /* 0x000000ffff009224 */ /* 0x002fe200000e0611 */
[----:B------:R-:W-:Y:S01]  /*5760*/  @!UP0 UIADD3 UR10, UPT, UPT, UR34, 0x60, URZ ;  /* 0x00000060220a8890 */ /* 0x000fe2000fffe0ff */
[----:B------:R-:W-:Y:S01]  /*5770*/  R2UR UR16, R86 ;  /* 0x00000000561072ca */ /* 0x000fe200000e0000 */
[----:B------:R-:W-:Y:S01]  /*5780*/  @!UP0 UIADD3 UR8, UPT, UPT, UR21, 0x6200, URZ ;  /* 0x0000620015088890 */ /* 0x000fe2000fffe0ff */
[----:B------:R-:W-:Y:S01]  /*5790*/  ISETP.NE.AND P0, PT, R14, 0x2, PT ;  /* 0x000000020e00780c */ /* 0x000fe20003f05270 */
[----:B------:R-:W-:Y:S01]  /*57a0*/  @!UP0 UIADD3 UR9, UPT, UPT, UR21, 0x58, URZ ;  /* 0x0000005815098890 */ /* 0x000fe2000fffe0ff */
[----:B------:R-:W-:Y:S01]  /*57b0*/  @!P1 R2UR UR4, R0 ;  /* 0x00000000000492ca */ /* 0x000fe200000e0000 */
[----:B------:R-:W-:Y:S01]  /*57c0*/  VOTEU.ALL UP0, P1 ;  /* 0x0000000000ff7886 */ /* 0x000fe20000800000 */
[----:B------:R-:W-:Y:S01]  /*57d0*/  UMOV UR11, UR35 ;  /* 0x00000023000b7c82 */ /* 0x000fe20008000000 */
[----:B------:R-:W-:Y:S01]  /*57e0*/  UMOV UR12, UR36 ;  /* 0x00000024000c7c82 */ /* 0x000fe20008000000 */
[----:B------:R-:W-:Y:S01]  /*57f0*/  SEL R0, RZ, 0x1, P0 ;  /* 0x00000001ff007807 */ /* 0x000fe20000000000 */
[----:B------:R-:W-:Y:S01]  /*5800*/  UIADD3 UR20, UPT, UPT, UR13, UR63, URZ ;  /* 0x0000003f0d147290 */ /* 0x000fe2000fffe0ff */
[----:B------:R-:W-:Y:S01]  /*5810*/  IMAD.U32 R8, RZ, RZ, UR5 ;  /* 0x00000005ff087e24 */ /* 0x000fe2000f8e00ff */
[----:B------:R-:W-:Y:S01]  /*5820*/  LOP3.LUT R15, R15, 0x1, RZ, 0x3c, !PT ;  /* 0x000000010f0f7812 */ /* 0x000fe200078e3cff */
[----:B------:R-:W-:Y:S01]  /*5830*/  UPLOP3.LUT UP3, UPT, UPT, UPT, UPT, 0x80, 0x8 ;  /* 0x000000000008789c */ /* 0x000fe20003f6f070 */
[----:B------:R-:W-:Y:S01]  /*5840*/  LOP3.LUT R13, R13, R0, RZ, 0x3c, !PT ;  /* 0x000000000d0d7212 */ /* 0x000fe200078e3cff */
[----:B------:R-:W-:Y:S01]  /*5850*/  UIADD3 UR16, UPT, UPT, UR14, UR16, URZ ;  /* 0x000000100e107290 */ /* 0x000fe2000fffe0ff */
[----:B------:R-:W-:Y:S01]  /*5860*/  SEL R14, R14, RZ, P0 ;  /* 0x000000ff0e0e7207 */ /* 0x000fe20000000000 */
[----:B------:R-:W-:Y:S01]  /*5870*/  UMOV UR36, UR29 ;  /* 0x0000001d00247c82 */ /* 0x000fe20008000000 */
[----:B------:R-:W-:Y:S01]  /*5880*/  IMAD.U32 R9, RZ, RZ, UR4 ;  /* 0x00000004ff097e24 */ /* 0x000fe2000f8e00ff */
[----:B------:R-:W-:Y:S04]  /*5890*/  @!P1 R2UR UR4, R8 ;  /* 0x00000000080492ca */ /* 0x000fe800000e0000 */
[----:B------:R-:W-:Y:S11]  /*58a0*/  @!P1 R2UR UR5, R9 ;  /* 0x00000000090592ca */ /* 0x000ff600000e0000 */
[----:B------:R-:W-:Y:S02]  /*58b0*/  @!UPT UIADD3 URZ, UPT, UPT, URZ, URZ, URZ ;  /* 0x000000fffffff290 */ /* 0x000fe4000fffe0ff */
[----:B------:R3:W-:Y:S01]  /*58c0*/  @!UP0 UTMALDG.3D [UR8], [UR4], desc[UR6] ;  /* 0x00000608040085b4 */ /* 0x0007e20008011000 */
[----:B------:R3:W-:Y:S01]  /*58d0*/  @!P1 SYNCS.ARRIVE.TRANS64.RED.A0TR RZ, [UR21+0x58], R7 ;  /* 0x00005807ffff99a7 */ /* 0x0007e20008300415 */
[----:B------:R-:W-:Y:S01]  /*58e0*/  SYNCS.ARRIVE.TRANS64.RED.A1T0 RZ, [UR37], RZ ;  /* 0x000000ffffff79a7 */ /* 0x000fe20008100425 */
[----:B------:R-:W-:Y:S05]  /*58f0*/  BRA.U UP1, `(.L_x_100) ;  /* 0xfffffff101687547 */ /* 0x000fea000b83ffff */
[----:B------:R-:W-:-:S04]  /*5900*/  SHF.L.U32 R3, R15, 0x1f, RZ ;  /* 0x0000001f0f037819 */ /* 0x000fc800000006ff */
[----:B------:R-:W1:Y:S02]  /*5910*/  SYNCS.PHASECHK.TRANS64.TRYWAIT P0, [UR21+0x60], R3 ;  /* 0x00006003ff0075a7 */ /* 0x000e640008001115 */
[----:B-1----:R-:W-:Y:S05]  /*5920*/  @!P0 BRA `(.L_x_101) ;  /* 0x0000004c00c08947 */ /* 0x002fea0003800000 */
.L_x_194:
[----:B------:R-:W4:Y:S02]  /*5930*/  SYNCS.PHASECHK.TRANS64.TRYWAIT P0, [UR21+0x68], R3 ;  /* 0x00006803ff0075a7 */ /* 0x000f240008001115 */
[----:B----4-:R-:W-:Y:S05]  /*5940*/  @!P0 BRA `(.L_x_102) ;  /* 0x0000004c00d08947 */ /* 0x010fea0003800000 */
.L_x_196:
[----:B------:R-:W4:Y:S02]  /*5950*/  SYNCS.PHASECHK.TRANS64.TRYWAIT P0, [UR21+0x70], R3 ;  /* 0x00007003ff0075a7 */ /* 0x000f240008001115 */
[----:B----4-:R-:W-:Y:S05]  /*5960*/  @!P0 BRA `(.L_x_103) ;  /* 0x0000004c00e08947 */ /* 0x010fea0003800000 */
.L_x_198:
[----:B-1----:R-:W-:-:S07]  /*5970*/  MOV R0, UR21 ;  /* 0x0000001500007c02 */ /* 0x002fce0008000f00 */
.L_x_104:
[----:B-1----:R-:W-:-:S04]  /*5980*/  SHF.L.U32 R3, R15, 0x1f, RZ ;  /* 0x0000001f0f037819 */ /* 0x002fc800000006ff */
[----:B------:R1:W4:Y:S03]  /*5990*/  SYNCS.PHASECHK.TRANS64.TRYWAIT P0, [R0+URZ+0x78], R3 ;  /* 0x00007803000075a7 */ /* 0x00032600080011ff */
[----:B----4-:R-:W-:Y:S05]  /*59a0*/  @!P0 NANOSLEEP.SYNCS 0x989680 ;  /* 0x009896800000895d */ /* 0x010fea0003900000 */
[----:B------:R-:W4:Y:S02]  /*59b0*/  @!P0 SYNCS.PHASECHK.TRANS64 P0, [R0+URZ+0x78], R3 ;  /* 0x00007803000085a7 */ /* 0x000f2400080010ff */
[----:B--234-:R-:W-:Y:S05]  /*59c0*/  @P0 EXIT ;  /* 0x000000000000094d */ /* 0x01cfea0003800000 */
[----:B------:R-:W-:Y:S05]  /*59d0*/  BRA `(.L_x_104) ;  /* 0xfffffffc00e87947 */ /* 0x000fea000383ffff */
.L_x_89:
[----:B------:R-:W-:-:S06]  /*59e0*/  UISETP.GE.AND UP0, UPT, UR21, 0x4, UPT ;  /* 0x000000041500788c */ /* 0x000fcc000bf06270 */
[----:B------:R-:W-:-:S13]  /*59f0*/  PLOP3.LUT P0, PT, PT, PT, UP0, 0x80, 0x8 ;  /* 0x000000000008781c */ /* 0x000fda0003f0f008 */
[----:B-1----:R-:W-:Y:S05]  /*5a00*/  @!P0 EXIT ;  /* 0x000000000000894d */ /* 0x002fea0003800000 */
[----:B------:R-:W-:Y:S01]  /*5a10*/  BAR.SYNC.DEFER_BLOCKING 0x6, 0xa0 ;  /* 0x0182800000007b1d */ /* 0x000fe20000010000 */
[C---:B------:R-:W-:Y:S01]  /*5a20*/  IMAD.SHL.U32 R5, R97.reuse, 0x20, RZ ;  /* 0x0000002061057824 */ /* 0x040fe200078e00ff */
[C---:B------:R-:W-:Y:S01]  /*5a30*/  SHF.L.U32 R37, R97.reuse, 0x10, RZ ;  /* 0x0000001061257819 */ /* 0x040fe200000006ff */
[C---:B------:R-:W-:Y:S01]  /*5a40*/  IMAD.SHL.U32 R96, R97.reuse, 0x4, RZ ;  /* 0x0000000461607824 */ /* 0x040fe200078e00ff */
[----:B------:R-:W-:Y:S01]  /*5a50*/  LOP3.LUT R98, R97, 0x60, RZ, 0xc0, !PT ;  /* 0x0000006061627812 */ /* 0x000fe200078ec0ff */
[----:B------:R-:W-:Y:S01]  /*5a60*/  HFMA2 R93, -RZ, RZ, 0, 5.9604644775390625e-08 ;  /* 0x00000001ff5d7431 */ /* 0x000fe200000001ff */
[----:B------:R-:W-:Y:S02]  /*5a70*/  UMOV UR44, 0x400 ;  /* 0x00000400002c7882 */ /* 0x000fe40000000000 */
[----:B------:R-:W1:Y:S01]  /*5a80*/  LDC.64 R80, c[0x0][0x888] ;  /* 0x00022200ff507b82 */ /* 0x000e620000000a00 */
[----:B------:R-:W-:Y:S01]  /*5a90*/  ULEA UR44, UR47, UR44, 0x18 ;  /* 0x0000002c2f2c7291 */ /* 0x000fe2000f8ec0ff */
[----:B------:R-:W-:Y:S01]  /*5aa0*/  LOP3.LUT R7, R5, 0xc0, RZ, 0xc0, !PT ;  /* 0x000000c005077812 */ /* 0x000fe200078ec0ff */
[----:B------:R-:W-:Y:S01]  /*5ab0*/  HFMA2 R91, -RZ, RZ, 0, 0 ;  /* 0x00000000ff5b7431 */ /* 0x000fe200000001ff */
[----:B------:R-:W-:Y:S01]  /*5ac0*/  LOP3.LUT R95, R97, 0x2, RZ, 0xc0, !PT ;  /* 0x00000002615f7812 */ /* 0x000fe200078ec0ff */
[----:B------:R-:W-:Y:S01]  /*5ad0*/  UIADD3 UR4, UPT, UPT, UR44, 0x200, URZ ;  /* 0x000002002c047890 */ /* 0x000fe2000fffe0ff */
[----:B------:R-:W-:Y:S01]  /*5ae0*/  LOP3.LUT R96, R7, 0x18, R96, 0xf8, !PT ;  /* 0x0000001807607812 */ /* 0x000fe200078ef860 */
[----:B------:R-:W-:Y:S01]  /*5af0*/  IMAD.MOV.U32 R36, RZ, RZ, RZ ;  /* 0x000000ffff247224 */ /* 0x000fe200078e00ff */
[----:B------:R-:W2:Y:S01]  /*5b00*/  LDC.64 R82, c[0x0][0x890] ;  /* 0x00022400ff527b82 */ /* 0x000ea20000000a00 */
[----:B------:R-:W-:Y:S01]  /*5b10*/  LOP3.LUT R37, R37, 0x600000, RZ, 0xc0, !PT ;  /* 0x0060000025257812 */ /* 0x000fe200078ec0ff */
[----:B------:R-:W-:Y:S01]  /*5b20*/  IMAD.MOV.U32 R89, RZ, RZ, RZ ;  /* 0x000000ffff597224 */ /* 0x000fe200078e00ff */
[----:B------:R-:W-:Y:S01]  /*5b30*/  LOP3.LUT R96, R96, 0xf20, R5, 0xf8, !PT ;  /* 0x00000f2060607812 */ /* 0x000fe200078ef805 */
[----:B------:R-:W-:Y:S01]  /*5b40*/  IMAD.U32 R87, RZ, RZ, UR4 ;  /* 0x00000004ff577e24 */ /* 0x000fe2000f8e00ff */
[----:B------:R-:W-:Y:S01]  /*5b50*/  LOP3.LUT R97, R97, 0x4, RZ, 0xc0, !PT ;  /* 0x0000000461617812 */ /* 0x000fe200078ec0ff */
[----:B------:R-:W3:Y:S01]  /*5b60*/  LDCU UR60, c[0x0][0x370] ;  /* 0x00006e00ff3c77ac */ /* 0x000ee20008000800 */
[----:B------:R-:W-:Y:S01]  /*5b70*/  MOV R92, RZ ;  /* 0x000000ff005c7202 */ /* 0x000fe20000000f00 */
[----:B------:R-:W4:Y:S01]  /*5b80*/  LDC.64 R78, c[0x0][0x8b0] ;  /* 0x00022c00ff4e7b82 */ /* 0x000f220000000a00 */
[----:B------:R-:W3:Y:S01]  /*5b90*/  LDS R0, [UR44+0x140] ;  /* 0x0001402cff007984 */ /* 0x000ee20008000800 */
[----:B------:R-:W-:Y:S01]  /*5ba0*/  IMAD R96, R96, 0x2, R87 ;  /* 0x0000000260607824 */ /* 0x000fe200078e0257 */
[----:B------:R-:W1:Y:S03]  /*5bb0*/  LDCU UR43, c[0x0][0xb0c] ;  /* 0x00016180ff2b77ac */ /* 0x000e660008000800 */
[--C-:B------:R-:W-:Y:S01]  /*5bc0*/  IMAD R95, R95, -0x10, R96.reuse ;  /* 0xfffffff05f5f7824 */ /* 0x100fe200078e0260 */
[----:B------:R-:W1:Y:S01]  /*5bd0*/  LDCU UR39, c[0x0][0xb30] ;  /* 0x00016600ff2777ac */ /* 0x000e620008000800 */
[----:B------:R-:W1:Y:S01]  /*5be0*/  LDC.64 R76, c[0x0][0x8a8] ;  /* 0x00022a00ff4c7b82 */ /* 0x000e620000000a00 */
[----:B------:R-:W-:Y:S01]  /*5bf0*/  IMAD R94, R97, -0x10, R96 ;  /* 0xfffffff0615e7824 */ /* 0x000fe200078e0260 */
[----:B------:R-:W1:Y:S01]  /*5c00*/  LDCU.64 UR54, c[0x0][0x888] ;  /* 0x00011100ff3677ac */ /* 0x000e620008000a00 */
[----:B------:R-:W1:Y:S01]  /*5c10*/  LDCU.64 UR40, c[0x0][0xb28] ;  /* 0x00016500ff2877ac */ /* 0x000e620008000a00 */
[----:B------:R-:W1:Y:S01]  /*5c20*/  LDCU.128 UR56, c[0x0][0xb10] ;  /* 0x00016200ff3877ac */ /* 0x000e620008000c00 */
[----:B------:R-:W1:Y:S01]  /*5c30*/  LDCU UR53, c[0x0][0x374] ;  /* 0x00006e80ff3577ac */ /* 0x000e620008000800 */
[----:B------:R-:W-:Y:S01]  /*5c40*/  UMOV UR52, URZ ;  /* 0x000000ff00347c82 */ /* 0x000fe20008000000 */
[----:B------:R-:W-:Y:S01]  /*5c50*/  UMOV UR46, URZ ;  /* 0x000000ff002e7c82 */ /* 0x000fe20008000000 */
[----:B--23--:R-:W-:-:S07]  /*5c60*/  IMAD.IADD R37, R0, 0x1, R37 ;  /* 0x0000000100257824 */ /* 0x00cfce00078e0225 */
.L_x_148:
[----:B------:R-:W-:Y:S02]  /*5c70*/  LEA R3, R89, UR44, 0x3 ;  /* 0x0000002c59037c11 */ /* 0x000fe4000f8e18ff */
[----:B------:R-:W-:Y:S02]  /*5c80*/  SHF.L.U32 R0, R91, 0x1f, RZ ;  /* 0x0000001f5b007819 */ /* 0x000fe400000006ff */
[----:B------:R-:W-:Y:S02]  /*5c90*/  LEA R5, R89, UR44, 0x4 ;  /* 0x0000002c59057c11 */ /* 0x000fe4000f8e20ff */
[----:B--2---:R-:W2:Y:S02]  /*5ca0*/  SYNCS.PHASECHK.TRANS64.TRYWAIT P0, [R3+URZ+0x90], R0 ;  /* 0x00009000030075a7 */ /* 0x004ea400080011ff */
[----:B-12---:R-:W-:Y:S05]  /*5cb0*/  @!P0 BRA `(.L_x_105) ;  /* 0x0000004c00248947 */ /* 0x006fea0003800000 */
.L_x_199:
[----:B------:R-:W3:Y:S01]  /*5cc0*/  LDS.128 R4, [R5+0x120] ;  /* 0x0001200005047984 */ /* 0x000ee20000000c00 */
[----:B------:R-:W-:Y:S01]  /*5cd0*/  UISETP.GE.AND UP0, UPT, UR42, 0x1, UPT ;  /* 0x000000012a00788c */ /* 0x000fe2000bf06270 */
[----:B------:R-:W-:Y:S01]  /*5ce0*/  @!PT LDS RZ, [RZ] ;  /* 0x00000000fffff984 */ /* 0x000fe20000000800 */
[----:B------:R-:W-:Y:S01]  /*5cf0*/  @!PT LDS RZ, [RZ] ;  /* 0x00000000fffff984 */ /* 0x000fe20000000800 */
[----:B------:R-:W-:Y:S01]  /*5d00*/  @!PT LDS RZ, [RZ] ;  /* 0x00000000fffff984 */ /* 0x000fe20000000800 */
[----:B------:R-:W-:Y:S01]  /*5d10*/  @!PT LDS RZ, [RZ] ;  /* 0x00000000fffff984 */ /* 0x000fe20000000800 */
[----:B------:R1:W-:Y:S06]  /*5d20*/  MEMBAR.ALL.CTA ;  /* 0x0000000000007992 */ /* 0x0003ec0000008000 */
[----:B-1----:R-:W1:Y:S01]  /*5d30*/  FENCE.VIEW.ASYNC.S ;  /* 0x00000000000073c6 */ /* 0x002e620000000000 */
[----:B---3--:R-:W-:Y:S11]  /*5d40*/  LOP3.LUT P0, RZ, R6, 0x1, RZ, 0xc0, !PT ;  /* 0x0000000106ff7812 */ /* 0x008ff6000780c0ff */
[----:B------:R-:W-:Y:S02]  /*5d50*/  @!UPT UIADD3 URZ, UPT, UPT, URZ, URZ, URZ ;  /* 0x000000fffffff290 */ /* 0x000fe4000fffe0ff */
[----:B-1----:R-:W-:Y:S01]  /*5d60*/  VOTEU.ANY UP1, P0 ;  /* 0x0000000000ff7886 */ /* 0x002fe20000020100 */
[----:B------:R-:W-:Y:S01]  /*5d70*/  PLOP3.LUT P0, PT, PT, PT, UP1, 0x80, 0x8 ;  /* 0x000000000008781c */ /* 0x000fe20003f0f018 */
[----:B------:R-:W-:Y:S11]  /*5d80*/  UP2UR UR62, UPR, URZ, 0x2 ;  /* 0x00000002ff3e7883 */ /* 0x000ff60008000000 */
[----:B------:R-:W-:Y:S01]  /*5d90*/  @!UPT UIADD3 URZ, UPT, UPT, URZ, URZ, URZ ;  /* 0x000000fffffff290 */ /* 0x000fe2000fffe0ff */
[----:B--2---:R-:W-:Y:S02]  /*5da0*/  @P0 SHF.R.U32.HI R0, RZ, 0x10, R5 ;  /* 0x00000010ff000819 */ /* 0x004fe40000011605 */
        /* <DEDUP_REMOVED lines=12> */
[----:B------:R-:W2:Y:S01]  /*5e70*/  LDCU UR12, c[0x0][0xb20] ;  /* 0x00016400ff0c77ac */ /* 0x000ea20008000800 */
[----:B------:R-:W-:Y:S02]  /*5e80*/  UIMAD.WIDE.U32 UR4, UR53, UR59, URZ ;  /* 0x0000003b350472a5 */ /* 0x000fe4000f8e00ff */
[----:B------:R-:W-:Y:S02]  /*5e90*/  UIMAD.WIDE.U32 UR6, UR60, UR56, URZ ;  /* 0x000000383c0672a5 */ /* 0x000fe4000f8e00ff */
[----:B------:R-:W-:Y:S02]  /*5ea0*/  UISETP.NE.AND UP0, UPT, UR58, 0x1, UPT ;  /* 0x000000013a00788c */ /* 0x000fe4000bf05270 */
[----:B------:R-:W-:Y:S02]  /*5eb0*/  UIMAD.WIDE.U32 UR8, UR37, UR59, URZ ;  /* 0x0000003b250872a5 */ /* 0x000fe4000f8e00ff */
[----:B------:R-:W-:Y:S02]  /*5ec0*/  UIMAD.WIDE.U32 UR10, UR38, UR56, URZ ;  /* 0x00000038260a72a5 */ /* 0x000fe4000f8e00ff */
[----:B------:R-:W-:Y:S02]  /*5ed0*/  UISETP.NE.AND UP1, UPT, UR43, 0x1, UPT ;  /* 0x000000012b00788c */ /* 0x000fe4000bf25270 */
[----:B------:R-:W-:Y:S01]  /*5ee0*/  UISETP.NE.AND UP2, UPT, UR42, 0x1, UPT ;  /* 0x000000012a00788c */ /* 0x000fe2000bf45270 */
[----:B------:R-:W-:Y:S02]  /*5ef0*/  UMOV UR4, UR5 ;  /* 0x0000000500047c82 */ /* 0x000fe40008000000 */
[----:B--2---:R-:W-:Y:S03]  /*5f00*/  USHF.R.U32.HI UR5, URZ, UR12, UR4 ;  /* 0x0000000cff057299 */ /* 0x004fe60008011604 */
[----:B------:R-:W-:Y:S02]  /*5f10*/  UMOV UR4, UR7 ;  /* 0x0000000700047c82 */ /* 0x000fe40008000000 */
[----:B------:R-:W-:Y:S02]  /*5f20*/  USHF.R.U32.HI UR7, URZ, UR57, UR4 ;  /* 0x00000039ff077299 */ /* 0x000fe40008011604 */
[----:B------:R-:W-:Y:S02]  /*5f30*/  USEL UR4, UR53, UR5, !UP0 ;  /* 0x0000000535047287 */ /* 0x000fe4000c000000 */
[----:B------:R-:W-:Y:S01]  /*5f40*/  USEL UR7, UR60, UR7, !UP1 ;  /* 0x000000073c077287 */ /* 0x000fe2000c800000 */
[----:B------:R-:W-:Y:S01]  /*5f50*/  UMOV UR5, UR9 ;  /* 0x0000000900057c82 */ /* 0x000fe20008000000 */
[----:B------:R-:W-:Y:S02]  /*5f60*/  UIMAD.WIDE.U32 UR8, UR4, UR40, URZ ;  /* 0x00000028040872a5 */ /* 0x000fe4000f8e00ff */
[----:B------:R-:W-:Y:S03]  /*5f70*/  USHF.R.U32.HI UR6, URZ, UR12, UR5 ;  /* 0x0000000cff067299 */ /* 0x000fe60008011605 */
[----:B------:R-:W-:Y:S01]  /*5f80*/  UMOV UR5, UR11 ;  /* 0x0000000b00057c82 */ /* 0x000fe20008000000 */
[----:B------:R-:W-:Y:S02]  /*5f90*/  UIMAD.WIDE.U32 UR10, UR7, UR40, URZ ;  /* 0x00000028070a72a5 */ /* 0x000fe4000f8e00ff */
[----:B------:R-:W-:Y:S02]  /*5fa0*/  USHF.R.U32.HI UR12, URZ, UR57, UR5 ;  /* 0x00000039ff0c7299 */ /* 0x000fe40008011605 */
[----:B------:R-:W-:Y:S01]  /*5fb0*/  USEL UR6, UR37, UR6, !UP0 ;  /* 0x0000000625067287 */ /* 0x000fe2000c000000 */
[----:B------:R-:W-:Y:S02]  /*5fc0*/  UMOV UR5, UR9 ;  /* 0x0000000900057c82 */ /* 0x000fe40008000000 */
[----:B------:R-:W-:Y:S01]  /*5fd0*/  UMOV UR10, UR11 ;  /* 0x0000000b000a7c82 */ /* 0x000fe20008000000 */
[----:B------:R-:W-:Y:S02]  /*5fe0*/  @UP2 USHF.R.U32.HI UR4, URZ, UR41, UR5 ;  /* 0x00000029ff042299 */ /* 0x000fe40008011605 */
[----:B------:R-:W-:Y:S02]  /*5ff0*/  @UP2 USHF.R.U32.HI UR7, URZ, UR41, UR10 ;  /* 0x00000029ff072299 */ /* 0x000fe4000801160a */
[----:B------:R-:W-:Y:S02]  /*6000*/  UIMAD UR4, UR42, UR4, URZ ;  /* 0x000000042a0472a4 */ /* 0x000fe4000f8e02ff */
        /* <DEDUP_REMOVED lines=8> */
[----:B------:R-:W-:Y:S02]  /*6090*/  USEL UR11, UR6, UR4, !UP2 ;  /* 0x00000004060b7287 */ /* 0x000fe4000d000000 */
[----:B------:R-:W-:Y:S02]  /*60a0*/  UIADD3 UR8, UPT, UPT, -UR5, URZ, URZ ;  /* 0x000000ff05087290 */ /* 0x000fe4000fffe1ff */
[----:B------:R-:W-:Y:S01]  /*60b0*/  UIADD3 UR10, UPT, UPT, -UR11, URZ, URZ ;  /* 0x000000ff0b0a7290 */ /* 0x000fe2000fffe1ff */
[----:B------:R-:W-:Y:S01]  /*60c0*/  @!UP0 UMOV UR4, UR9 ;  /* 0x0000000900048c82 */ /* 0x000fe20008000000 */
[----:B------:R-:W-:Y:S02]  /*60d0*/  UIADD3 UR9, UPT, UPT, -UR6, URZ, URZ ;  /* 0x000000ff06097290 */ /* 0x000fe4000fffe1ff */
[----:B------:R-:W-:Y:S02]  /*60e0*/  @!UP0 USHF.R.U32.HI UR4, URZ, UR41, UR4 ;  /* 0x00000029ff048299 */ /* 0x000fe40008011604 */
[----:B------:R-:W-:Y:S02]  /*60f0*/  UIMAD UR10, UR42, UR10, UR6 ;  /* 0x0000000a2a0a72a4 */ /* 0x000fe4000f8e0206 */
[----:B------:R-:W-:Y:S04]  /*6100*/  @!UP0 USEL UR4, UR5, UR4, !UP2 ;  /* 0x0000000405048287 */ /* 0x000fe8000d000000 */
[----:B------:R-:W-:Y:S02]  /*6110*/  @!UP0 UIMAD UR10, UR7, UR10, UR4 ;  /* 0x0000000a070a82a4 */ /* 0x000fe4000f8e0204 */
[----:B------:R-:W-:Y:S02]  /*6120*/  @!UP0 UIADD3 UR11, UPT, UPT, UR11, -UR4, URZ ;  /* 0x800000040b0b8290 */ /* 0x000fe4000fffe0ff */
[----:B------:R-:W-:Y:S02]  /*6130*/  UIMAD UR7, UR43, UR8, UR38 ;  /* 0x000000082b0772a4 */ /* 0x000fe4000f8e0226 */
[----:B------:R-:W-:Y:S02]  /*6140*/  @!UP0 UIMAD UR6, UR11, UR42, UR5 ;  /* 0x0000002a0b0682a4 */ /* 0x000fe4000f8e0205 */
[----:B------:R-:W-:Y:S01]  /*6150*/  UIMAD UR4, UR58, UR9, UR37 ;  /* 0x000000093a0472a4 */ /* 0x000fe2000f8e0225 */
[----:B------:R-:W-:Y:S02]  /*6160*/  @!UP0 UMOV UR5, UR10 ;  /* 0x0000000a00058c82 */ /* 0x000fe40008000000 */
[----:B------:R-:W-:Y:S02]  /*6170*/  UIMAD UR38, UR5, UR43, UR7 ;  /* 0x0000002b052672a4 */ /* 0x000fe4000f8e0207 */
[----:B------:R-:W-:Y:S11]  /*6180*/  UIMAD UR37, UR6, UR58, UR4 ;  /* 0x0000003a062572a4 */ /* 0x000ff6000f8e0204 */
[----:B------:R-:W-:Y:S01]  /*6190*/  @!UPT UIADD3 URZ, UPT, UPT, URZ, URZ, URZ ;  /* 0x000000fffffff290 */ /* 0x000fe2000fffe0ff */
.L_x_106:
[----:B------:R-:W-:Y:S01]  /*61a0*/  UISETP.NE.AND UP0, UPT, UR39, 0x1, UPT ;  /* 0x000000012700788c */ /* 0x000fe2000bf05270 */
[----:B------:R-:W-:Y:S01]  /*61b0*/  LOP3.LUT P0, RZ, R87, 0x1b0, RZ, 0xc0, !PT ;  /* 0x000001b057ff7812 */ /* 0x000fe2000780c0ff */
[----:B------:R-:W-:Y:S01]  /*61c0*/  USHF.L.U32 UR50, UR16, 0x7, URZ ;  /* 0x0000000710327899 */ /* 0x000fe200080006ff */
[----:B------:R-:W-:Y:S01]  /*61d0*/  BSSY.RECONVERGENT B6, `(.L_x_107) ;  /* 0x0000034000067945 */ /* 0x000fe20003800200 */
[----:B------:R-:W-:Y:S01]  /*61e0*/  USHF.L.U32 UR49, UR20, 0x7, URZ ;  /* 0x0000000714317899 */ /* 0x000fe200080006ff */
[----:B------:R-:W-:Y:S06]  /*61f0*/  IADD3 R89, PT, PT, R89, 0x1, RZ ;  /* 0x0000000159597810 */ /* 0x000fec0007ffe0ff */
[----:B------:R-:W2:Y:S01]  /*6200*/  @!UP0 LDCU.128 UR12, c[0x0][0xb10] ;  /* 0x00016200ff0c87ac */ /* 0x000ea20008000c00 */
[----:B------:R-:W3:Y:S01]  /*6210*/  @!UP0 LDCU UR5, c[0x0][0xb0c] ;  /* 0x00016180ff0587ac */ /* 0x000ee20008000800 */
[----:B------:R-:W4:Y:S01]  /*6220*/  @!UP0 LDCU UR10, c[0x0][0xb20] ;  /* 0x00016400ff0a87ac */ /* 0x000f220008000800 */
[----:B--2---:R-:W-:Y:S02]  /*6230*/  UIMAD.WIDE.U32 UR8, UR38, UR12, URZ ;  /* 0x0000000c260872a5 */ /* 0x004fe4000f8e00ff */
[----:B------:R-:W-:Y:S02]  /*6240*/  UIMAD.WIDE.U32 UR6, UR37, UR15, URZ ;  /* 0x0000000f250672a5 */ /* 0x000fe4000f8e00ff */
[----:B------:R-:W-:Y:S03]  /*6250*/  @!UP0 UISETP.NE.AND UP1, UPT, UR14, 0x1, UPT ;  /* 0x000000010e00888c */ /* 0x000fe6000bf25270 */
[----:B------:R-:W-:Y:S01]  /*6260*/  @!UP0 UMOV UR4, UR9 ;  /* 0x0000000900048c82 */ /* 0x000fe20008000000 */
[----:B---3--:R-:W-:Y:S02]  /*6270*/  @!UP0 UISETP.NE.AND UP2, UPT, UR5, 0x1, UPT ;  /* 0x000000010500888c */ /* 0x008fe4000bf45270 */
[----:B------:R-:W-:Y:S01]  /*6280*/  @!UP0 USHF.R.U32.HI UR4, URZ, UR13, UR4 ;  /* 0x0000000dff048299 */ /* 0x000fe20008011604 */
[----:B------:R-:W-:Y:S02]  /*6290*/  @!UP0 UMOV UR6, UR7 ;  /* 0x0000000700068c82 */ /* 0x000fe40008000000 */
[----:B----4-:R-:W-:Y:S02]  /*62a0*/  @!UP0 USHF.R.U32.HI UR6, URZ, UR10, UR6 ;  /* 0x0000000aff068299 */ /* 0x010fe40008011606 */
[----:B------:R-:W-:Y:S02]  /*62b0*/  @!UP0 USEL UR7, UR38, UR4, !UP2 ;  /* 0x0000000426078287 */ /* 0x000fe4000d000000 */
[----:B------:R-:W-:Y:S04]  /*62c0*/  @!UP0 USEL UR6, UR37, UR6, !UP1 ;  /* 0x0000000625068287 */ /* 0x000fe8000c800000 */
[----:B------:R-:W-:Y:S02]  /*62d0*/  @!UP0 UIADD3 UR4, UPT, UPT, -UR7, UR6, URZ ;  /* 0x0000000607048290 */ /* 0x000fe4000fffe1ff */
[----:B------:R-:W-:Y:S02]  /*62e0*/  @!UP0 UIADD3 UR6, UPT, UPT, UR7, -UR6, URZ ;  /* 0x8000000607068290 */ /* 0x000fe4000fffe0ff */
[----:B------:R-:W-:Y:S02]  /*62f0*/  @!UP0 UIMAD UR38, UR4, UR5, UR38 ;  /* 0x00000005042682a4 */ /* 0x000fe4000f8e0226 */
[----:B------:R-:W-:Y:S01]  /*6300*/  @!UP0 UIMAD UR37, UR6, UR14, UR37 ;  /* 0x0000000e062582a4 */ /* 0x000fe2000f8e0225 */
[----:B------:R-:W-:Y:S11]  /*6310*/  @!P0 BRA `(.L_x_108) ;  /* 0x00000000007c8947 */ /* 0x000ff60003800000 */
[----:B------:R-:W2:Y:S01]  /*6320*/  LDCU.64 UR8, c[0x4][0x80] ;  /* 0x01001000ff0877ac */ /* 0x000ea20008000a00 */
[----:B------:R-:W-:Y:S01]  /*6330*/  MOV R2, 0x0 ;  /* 0x0000000000027802 */ /* 0x000fe20000000f00 */
[----:B------:R-:W-:Y:S02]  /*6340*/  HFMA2 R12, -RZ, RZ, 0, 5.9604644775390625e-08 ;  /* 0x00000001ff0c7431 */ /* 0x000fe400000001ff */
[----:B------:R-:W-:Y:S01]  /*6350*/  IMAD.MOV.U32 R8, RZ, RZ, 0x70 ;  /* 0x00000070ff087424 */ /* 0x000fe200078e00ff */
[----:B------:R3:W4:Y:S01]  /*6360*/  LDC.64 R14, c[0x4][R2] ;  /* 0x01000000020e7b82 */ /* 0x0007220000000a00 */
[----:B------:R-:W1:Y:S01]  /*6370*/  LDCU.64 UR6, c[0x4][0x88] ;  /* 0x01001100ff0677ac */ /* 0x000e620008000a00 */
[----:B------:R-:W-:Y:S01]  /*6380*/  IMAD.MOV.U32 R13, RZ, RZ, RZ ;  /* 0x000000ffff0d7224 */ /* 0x000fe200078e00ff */
[----:B------:R-:W1:Y:S01]  /*6390*/  LDCU.64 UR4, c[0x4][0x8] ;  /* 0x01000100ff0477ac */ /* 0x000e620008000a00 */
[----:B--2---:R-:W-:Y:S01]  /*63a0*/  MOV R5, UR9 ;  /* 0x0000000900057c02 */ /* 0x004fe20008000f00 */
[----:B------:R-:W-:Y:S01]  /*63b0*/  IMAD.U32 R4, RZ, RZ, UR8 ;  /* 0x00000008ff047e24 */ /* 0x000fe2000f8e00ff */
[----:B-1----:R-:W-:Y:S01]  /*63c0*/  MOV R7, UR7 ;  /* 0x0000000700077c02 */ /* 0x002fe20008000f00 */
[----:B------:R-:W-:Y:S01]  /*63d0*/  IMAD.U32 R6, RZ, RZ, UR6 ;  /* 0x00000006ff067e24 */ /* 0x000fe2000f8e00ff */
[----:B------:R-:W-:Y:S01]  /*63e0*/  MOV R11, UR5 ;  /* 0x00000005000b7c02 */ /* 0x000fe20008000f00 */
[----:B------:R-:W-:Y:S02]  /*63f0*/  IMAD.U32 R10, RZ, RZ, UR4 ;  /* 0x00000004ff0a7e24 */ /* 0x000fe4000f8e00ff */
[----:B------:R-:W-:Y:S07]  /*6400*/  LEPC R20, `(.L_x_109) ;  /* 0x000000001014794e */ /* 0x000fee0000000000 */
[----:B---345:R-:W-:Y:S05]  /*6410*/  CALL.ABS.NOINC R14 ;  /* 0x000000000e007343 */ /* 0x038fea0003c00000 */
.L_x_109:
[----:B------:R-:W1:Y:S01]  /*6420*/  LDCU.64 UR8, c[0x4][0x80] ;  /* 0x01001000ff0877ac */ /* 0x000e620008000a00 */
[----:B------:R-:W2:Y:S01]  /*6430*/  LDC.64 R2, c[0x4][R2] ;  /* 0x0100000002027b82 */ /* 0x000ea20000000a00 */
[----:B------:R-:W-:Y:S02]  /*6440*/  HFMA2 R12, -RZ, RZ, 0, 5.9604644775390625e-08 ;  /* 0x00000001ff0c7431 */ /* 0x000fe400000001ff */
[----:B------:R-:W-:Y:S02]  /*6450*/  IMAD.MOV.U32 R8, RZ, RZ, 0x70 ;  /* 0x00000070ff087424 */ /* 0x000fe400078e00ff */
[----:B------:R-:W-:Y:S01]  /*6460*/  IMAD.MOV.U32 R13, RZ, RZ, RZ ;  /* 0x000000ffff0d7224 */ /* 0x000fe200078e00ff */
[----:B------:R-:W3:Y:S01]  /*6470*/  LDCU.64 UR6, c[0x4][0x88] ;  /* 0x01001100ff0677ac */ /* 0x000ee20008000a00 */
[----:B------:R-:W4:Y:S01]  /*6480*/  LDCU.64 UR4, c[0x4][0x8] ;  /* 0x01000100ff0477ac */ /* 0x000f220008000a00 */
[----:B-1----:R-:W-:Y:S02]  /*6490*/  MOV R4, UR8 ;  /* 0x0000000800047c02 */ /* 0x002fe40008000f00 */
[----:B------:R-:W-:Y:S02]  /*64a0*/  MOV R5, UR9 ;  /* 0x0000000900057c02 */ /* 0x000fe40008000f00 */
[----:B---3--:R-:W-:Y:S01]  /*64b0*/  MOV R7, UR7 ;  /* 0x0000000700077c02 */ /* 0x008fe20008000f00 */
[----:B------:R-:W-:Y:S01]  /*64c0*/  IMAD.U32 R6, RZ, RZ, UR6 ;  /* 0x00000006ff067e24 */ /* 0x000fe2000f8e00ff */
[----:B----4-:R-:W-:Y:S01]  /*64d0*/  MOV R11, UR5 ;  /* 0x00000005000b7c02 */ /* 0x010fe20008000f00 */
[----:B------:R-:W-:Y:S02]  /*64e0*/  IMAD.U32 R10, RZ, RZ, UR4 ;  /* 0x00000004ff0a7e24 */ /* 0x000fe4000f8e00ff */
[----:B------:R-:W-:Y:S07]  /*64f0*/  LEPC R20, `(.L_x_108) ;  /* 0x000000001014794e */ /* 0x000fee0000000000 */
[----:B--2---:R-:W-:Y:S05]  /*6500*/  CALL.ABS.NOINC R2 ;  /* 0x0000000002007343 */ /* 0x004fea0003c00000 */
.L_x_108:
[----:B------:R-:W-:Y:S05]  /*6510*/  BSYNC.RECONVERGENT B6 ;  /* 0x0000000000067941 */ /* 0x000fea0003800200 */
.L_x_107:
[----:B------:R-:W-:Y:S02]  /*6520*/  ISETP.NE.U32.AND P0, PT, RZ, UR54, PT ;  /* 0x00000036ff007c0c */ /* 0x000fe4000bf05070 */
[C---:B------:R-:W-:Y:S02]  /*6530*/  ISETP.NE.U32.AND P1, PT, R82.reuse, RZ, PT ;  /* 0x000000ff5200720c */ /* 0x040fe40003f25070 */
[----:B------:R-:W-:Y:S02]  /*6540*/  ISETP.NE.U32.AND P4, PT, R82, RZ, PT ;  /* 0x000000ff5200720c */ /* 0x000fe40003f85070 */
[----:B------:R-:W-:Y:S02]  /*6550*/  ISETP.NE.AND.EX P0, PT, RZ, UR55, PT, P0 ;  /* 0x00000037ff007c0c */ /* 0x000fe4000bf05300 */
[C---:B------:R-:W-:Y:S02]  /*6560*/  ISETP.NE.AND.EX P1, PT, R83.reuse, RZ, PT, P1 ;  /* 0x000000ff5300720c */ /* 0x040fe40003f25310 */
[----:B------:R-:W-:Y:S02]  /*6570*/  ISETP.NE.AND.EX P4, PT, R83, RZ, P0, P4 ;  /* 0x000000ff5300720c */ /* 0x000fe40000785340 */
[----:B------:R-:W-:Y:S02]  /*6580*/  ISETP.NE.U32.AND P5, PT, R78, RZ, PT ;  /* 0x000000ff4e00720c */ /* 0x000fe40003fa5070 */
[----:B------:R-:W-:Y:S02]  /*6590*/  ISETP.NE.U32.AND P3, PT, RZ, UR54, PT ;  /* 0x00000036ff007c0c */ /* 0x000fe4000bf65070 */
[----:B------:R-:W-:Y:S02]  /*65a0*/  PLOP3.LUT P2, PT, PT, PT, PT, 0x8, 0x80 ;  /* 0x000000000080781c */ /* 0x000fe40003f4e170 */
[----:B------:R-:W-:Y:S02]  /*65b0*/  ISETP.NE.AND.EX P5, PT, R79, RZ, PT, P5 ;  /* 0x000000ff4f00720c */ /* 0x000fe40003fa5350 */
[----:B------:R-:W-:Y:S03]  /*65c0*/  ISETP.NE.AND.EX P3, PT, RZ, UR55, PT, P3 ;  /* 0x00000037ff007c0c */ /* 0x000fe6000bf65330 */
[----:B------:R-:W-:Y:S01]  /*65d0*/  @!P4 PLOP3.LUT P2, PT, P1, PT, PT, 0x80, 0x8 ;  /* 0x000000000008c81c */ /* 0x000fe20000f4f070 */
[----:B------:R-:W-:Y:S01]  /*65e0*/  @!UPT UIADD3 URZ, UPT, UPT, URZ, URZ, URZ ;  /* 0x000000fffffff290 */ /* 0x000fe2000fffe0ff */
[----:B------:R-:W-:Y:S11]  /*65f0*/  @!P1 BRA `(.L_x_110) ;  /* 0x0000000000309947 */ /* 0x000ff60003800000 */
[----:B------:R-:W-:Y:S01]  /*6600*/  ISETP.NE.U32.AND P0, PT, R80, RZ, PT ;  /* 0x000000ff5000720c */ /* 0x000fe20003f05070 */
[----:B------:R-:W2:Y:S01]  /*6610*/  LDCU.64 UR4, c[0x0][0x358] ;  /* 0x00006b00ff0477ac */ /* 0x000ea20008000a00 */
[----:B------:R-:W-:Y:S02]  /*6620*/  IMAD.MOV.U32 R84, RZ, RZ, 0x1 ;  /* 0x00000001ff547424 */ /* 0x000fe400078e00ff */
[----:B------:R-:W-:Y:S11]  /*6630*/  ISETP.NE.AND.EX P0, PT, R81, RZ, PT, P0 ;  /* 0x000000ff5100720c */ /* 0x000ff60003f05300 */
[----:B------:R-:W-:Y:S02]  /*6640*/  @!UPT UIADD3 URZ, UPT, UPT, URZ, URZ, URZ ;  /* 0x000000fffffff290 */ /* 0x000fe4000fffe0ff */
[----:B------:R-:W3:Y:S01]  /*6650*/  @P0 LDC.64 R2, c[0x0][0x888] ;  /* 0x00022200ff020b82 */ /* 0x000ee20000000a00 */
[----:B-1----:R-:W-:Y:S04]  /*6660*/  @P0 IMAD R0, R82, UR36, RZ ;  /* 0x0000002452000c24 */ /* 0x002fe8000f8e02ff */
[----:B---3--:R-:W-:Y:S04]  /*6670*/  @P0 IMAD.WIDE R2, R0, 0x4, R2 ;  /* 0x0000000400020825 */ /* 0x008fe800078e0202 */
[----:B------:R-:W-:Y:S01]  /*6680*/  HFMA2 R0, -RZ, RZ, 0, 5.9604644775390625e-08 ;  /* 0x00000001ff007431 */ /* 0x000fe200000001ff */
[----:B--2--5:R2:W5:Y:S04]  /*6690*/  @P0 LDG.E R41, desc[UR4][R2.64] ;  /* 0x0000000402290981 */ /* 0x024568000c1e1900 */
[----:B------:R-:W-:Y:S01]  /*66a0*/  @!P0 PRMT R84, R0, 0x7610, R84 ;  /* 0x0000761000548816 */ /* 0x000fe20000000054 */
[----:B--2---:R-:W3:Y:S06]  /*66b0*/  @!P0 LDC R41, c[0x0][0x880] ;  /* 0x00022000ff298b82 */ /* 0x004eec0000000800 */
.L_x_110:
[----:B------:R-:W-:Y:S05]  /*66c0*/  @!P5 BRA `(.L_x_111) ;  /* 0x000000000024d947 */ /* 0x000fea0003800000 */
[----:B------:R-:W-:Y:S01]  /*66d0*/  ISETP.NE.U32.AND P0, PT, R76, RZ, PT ;  /* 0x000000ff4c00720c */ /* 0x000fe20003f05070 */
[----:B------:R-:W2:Y:S03]  /*66e0*/  LDCU.64 UR4, c[0x0][0x358] ;  /* 0x00006b00ff0477ac */ /* 0x000ea60008000a00 */
[----:B------:R-:W-:Y:S11]  /*66f0*/  ISETP.NE.AND.EX P0, PT, R77, RZ, PT, P0 ;  /* 0x000000ff4d00720c */ /* 0x000ff60003f05300 */
[----:B------:R-:W-:Y:S02]  /*6700*/  @!UPT UIADD3 URZ, UPT, UPT, URZ, URZ, URZ ;  /* 0x000000fffffff290 */ /* 0x000fe4000fffe0ff */
[----:B------:R-:W4:Y:S01]  /*6710*/  @P0 LDC.64 R2, c[0x0][0x8a8] ;  /* 0x00022a00ff020b82 */ /* 0x000f220000000a00 */
[----:B-1----:R-:W-:Y:S04]  /*6720*/  @P0 IMAD R0, R78, UR36, RZ ;  /* 0x000000244e000c24 */ /* 0x002fe8000f8e02ff */
[----:B----4-:R-:W-:Y:S05]  /*6730*/  @P0 IMAD.WIDE R2, R0, 0x4, R2 ;  /* 0x0000000400020825 */ /* 0x010fea00078e0202 */
[----:B--2--5:R2:W5:Y:S02]  /*6740*/  @P0 LDG.E R38, desc[UR4][R2.64] ;  /* 0x0000000402260981 */ /* 0x024564000c1e1900 */
[----:B--2---:R-:W4:Y:S02]  /*6750*/  @!P0 LDC R38, c[0x0][0x8a0] ;  /* 0x00022800ff268b82 */ /* 0x004f240000000800 */
.L_x_111:
[----:B---3-5:R-:W-:Y:S01]  /*6760*/  FSETP.NEU.AND P0, PT, R41, RZ, PT ;  /* 0x000000ff2900720b */ /* 0x028fe20003f0d000 */
[----:B------:R-:W-:Y:S01]  /*6770*/  BSSY B1, `(.L_x_112) ;  /* 0x0000038000017945 */ /* 0x000fe20003800000 */
[----:B------:R-:W-:Y:S01]  /*6780*/  SEL R5, RZ, 0xffffffff, P3 ;  /* 0xffffffffff057807 */ /* 0x000fe20001800000 */
[----:B------:R-:W-:Y:S01]  /*6790*/  IMAD.MOV.U32 R46, RZ, RZ, 0x1 ;  /* 0x00000001ff2e7424 */ /* 0x000fe200078e00ff */
[----:B------:R-:W-:Y:S01]  /*67a0*/  @!P4 LOP3.LUT P3, RZ, R84, 0xff, RZ, 0xc0, !PT ;  /* 0x000000ff54ffc812 */ /* 0x000fe2000786c0ff */
[C---:B------:R-:W-:Y:S01]  /*67b0*/  IMAD R39, R36.reuse, 0x80, R37 ;  /* 0x0000008024277824 */ /* 0x040fe200078e0225 */
[----:B-1----:R-:W-:Y:S01]  /*67c0*/  @!P4 SEL R0, RZ, 0xffffffff, P0 ;  /* 0xffffffffff00c807 */ /* 0x002fe20000000000 */
[----:B------:R-:W-:Y:S01]  /*67d0*/  IMAD R90, R97, -0x10, R95 ;  /* 0xfffffff0615a7824 */ /* 0x000fe200078e025f */
[----:B------:R-:W-:Y:S01]  /*67e0*/  LOP3.LUT R93, R93, 0x1, RZ, 0x3c, !PT ;  /* 0x000000015d5d7812 */ /* 0x000fe200078e3cff */
[----:B------:R-:W-:Y:S01]  /*67f0*/  IMAD.MOV.U32 R47, RZ, RZ, RZ ;  /* 0x000000ffff2f7224 */ /* 0x000fe200078e00ff */
[C---:B------:R-:W-:Y:S02]  /*6800*/  @P2 SEL R0, R5.reuse, R0, !P3 ;  /* 0x0000000005002207 */ /* 0x040fe40005800000 */
[----:B------:R-:W-:Y:S02]  /*6810*/  CS2R R74, SRZ ;  /* 0x00000000004a7805 */ /* 0x000fe4000001ff00 */
[----:B------:R-:W-:Y:S02]  /*6820*/  LEA R100, R36, UR44, 0x3 ;  /* 0x0000002c24647c11 */ /* 0x000fe4000f8e18ff */
[----:B------:R-:W-:Y:S02]  /*6830*/  CS2R R72, SRZ ;  /* 0x0000000000487805 */ /* 0x000fe4000001ff00 */
[----:B------:R-:W-:Y:S02]  /*6840*/  @!P4 LOP3.LUT R0, R0, 0x1, RZ, 0xc0, !PT ;  /* 0x000000010000c812 */ /* 0x000fe400078ec0ff */
[----:B------:R-:W-:Y:S02]  /*6850*/  CS2R R66, SRZ ;  /* 0x0000000000427805 */ /* 0x000fe4000001ff00 */
[----:B------:R-:W-:Y:S02]  /*6860*/  SHF.L.U32 R3, R92, 0x1f, RZ ;  /* 0x0000001f5c037819 */ /* 0x000fe400000006ff */
[----:B------:R-:W-:Y:S02]  /*6870*/  CS2R R64, SRZ ;  /* 0x0000000000407805 */ /* 0x000fe4000001ff00 */
[----:B------:R-:W-:Y:S02]  /*6880*/  ISETP.NE.U32.OR P5, PT, R0, 0x1, P4 ;  /* 0x000000010000780c */ /* 0x000fe400027a5470 */
[----:B------:R-:W-:Y:S02]  /*6890*/  CS2R R58, SRZ ;  /* 0x00000000003a7805 */ /* 0x000fe4000001ff00 */
[----:B------:R-:W-:Y:S02]  /*68a0*/  LOP3.LUT P4, R88, R84, 0xff, RZ, 0xc0, !PT ;  /* 0x000000ff54587812 */ /* 0x000fe4000788c0ff */
[----:B------:R-:W-:Y:S02]  /*68b0*/  CS2R R56, SRZ ;  /* 0x0000000000387805 */ /* 0x000fe4000001ff00 */
[----:B------:R-:W-:Y:S02]  /*68c0*/  SEL R0, RZ, 0xffffffff, P0 ;  /* 0xffffffffff007807 */ /* 0x000fe40000000000 */
[----:B------:R-:W-:Y:S02]  /*68d0*/  CS2R R50, SRZ ;  /* 0x0000000000327805 */ /* 0x000fe4000001ff00 */
[----:B------:R-:W-:Y:S02]  /*68e0*/  P2R R99, PR, RZ, 0x20 ;  /* 0x00000020ff637803 */ /* 0x000fe40000000000 */
[----:B------:R-:W-:Y:S02]  /*68f0*/  CS2R R48, SRZ ;  /* 0x0000000000307805 */ /* 0x000fe4000001ff00 */
[----:B------:R-:W-:Y:S04]  /*6900*/  @P1 SEL R0, R5, R0, !P4 ;  /* 0x0000000005001207 */ /* 0x000fe80006000000 */
[----:B------:R-:W-:Y:S02]  /*6910*/  LOP3.LUT R0, R0, 0x1, RZ, 0xc0, !PT ;  /* 0x0000000100007812 */ /* 0x000fe400078ec0ff */
[----:B------:R-:W-:Y:S02]  /*6920*/  @P5 SHF.L.U32 R2, R93, 0x1f, RZ ;  /* 0x0000001f5d025819 */ /* 0x000fe400000006ff */
[----:B------:R-:W-:Y:S02]  /*6930*/  ISETP.NE.U32.AND P0, PT, R0, 0x1, PT ;  /* 0x000000010000780c */ /* 0x000fe40003f05070 */
[----:B------:R-:W1:Y:S02]  /*6940*/  @P5 SYNCS.PHASECHK.TRANS64.TRYWAIT P3, [UR44+0x40], R2 ;  /* 0x00004002ff0055a7 */ /* 0x000e64000806112c */
[----:B------:R-:W-:Y:S01]  /*6950*/  P2R R60, PR, RZ, 0x1 ;  /* 0x00000001ff3c7803 */ /* 0x000fe20000000000 */
[----:B------:R2:W3:Y:S01]  /*6960*/  SYNCS.PHASECHK.TRANS64.TRYWAIT P2, [R100+URZ+0xb0], R3 ;  /* 0x0000b003640075a7 */ /* 0x0004e200080411ff */
[----:B-1----:R-:W-:Y:S01]  /*6970*/  @P5 SEL R46, RZ, 0x1, !P3 ;  /* 0x00000001ff2e5807 */ /* 0x002fe20005800000 */
[----:B--2---:R-:W-:Y:S06]  /*6980*/  @!P5 BRA `(.L_x_113) ;  /* 0x000000000058d947 */ /* 0x004fec0003800000 */
[----:B------:R-:W-:Y:S01]  /*6990*/  IMAD.MOV.U32 R75, RZ, RZ, RZ ;  /* 0x000000ffff4b7224 */ /* 0x000fe200078e00ff */
[----:B------:R-:W-:Y:S01]  /*69a0*/  ISETP.NE.AND P0, PT, R46, RZ, PT ;  /* 0x000000ff2e00720c */ /* 0x000fe20003f05270 */
[----:B------:R-:W-:Y:S01]  /*69b0*/  BSSY B0, `(.L_x_114) ;  /* 0x000000c000007945 */ /* 0x000fe20003800000 */
[----:B------:R-:W-:Y:S02]  /*69c0*/  CS2R R50, SRZ ;  /* 0x0000000000327805 */ /* 0x000fe4000001ff00 */
[----:B------:R-:W-:Y:S02]  /*69d0*/  CS2R R48, SRZ ;  /* 0x0000000000307805 */ /* 0x000fe4000001ff00 */
[----:B------:R-:W-:Y:S02]  /*69e0*/  CS2R R58, SRZ ;  /* 0x00000000003a7805 */ /* 0x000fe4000001ff00 */
[----:B------:R-:W-:Y:S02]  /*69f0*/  CS2R R56, SRZ ;  /* 0x0000000000387805 */ /* 0x000fe4000001ff00 */
[----:B------:R-:W-:Y:S02]  /*6a00*/  CS2R R66, SRZ ;  /* 0x0000000000427805 */ /* 0x000fe4000001ff00 */
[----:B------:R-:W-:Y:S02]  /*6a10*/  CS2R R64, SRZ ;  /* 0x0000000000407805 */ /* 0x000fe4000001ff00 */
[----:B------:R-:W-:Y:S01]  /*6a20*/  CS2R R72, SRZ ;  /* 0x0000000000487805 */ /* 0x000fe2000001ff00 */
[----:B------:R-:W-:Y:S06]  /*6a30*/  @P0 BRA `(.L_x_115) ;  /* 0x00000000000c0947 */ /* 0x000fec0003800000 */
[----:B------:R-:W-:Y:S04]  /*6a40*/  SHF.L.U32 R5, R93, 0x1f, RZ ;  /* 0x0000001f5d057819 */ /* 0x000fe800000006ff */
[----:B------:R-:W1:Y:S02]  /*6a50*/  SYNCS.PHASECHK.TRANS64.TRYWAIT P0, [UR44+0x40], R5 ;  /* 0x00004005ff0075a7 */ /* 0x000e64000800112c */
[----:B-1----:R-:W-:Y:S05]  /*6a60*/  @!P0 BRA `(.L_x_116) ;  /* 0x0000003c00cc8947 */ /* 0x002fea0003800000 */
.L_x_115:
[----:B------:R-:W-:Y:S05]  /*6a70*/  BSYNC B0 ;  /* 0x0000000000007941 */ /* 0x000fea0003800000 */
.L_x_114:
[----:B------:R-:W-:Y:S01]  /*6a80*/  ISETP.NE.AND P0, PT, R60, RZ, PT ;  /* 0x000000ff3c00720c */ /* 0x000fe20003f05270 */
[----:B------:R-:W-:Y:S11]  /*6a90*/  HFMA2 R47, -RZ, RZ, 0, 5.9604644775390625e-08 ;  /* 0x00000001ff2f7431 */ /* 0x000ff600000001ff */
[----:B------:R-:W-:Y:S01]  /*6aa0*/  @!UPT UIADD3 URZ, UPT, UPT, URZ, URZ, URZ ;  /* 0x000000fffffff290 */ /* 0x000fe2000fffe0ff */
[----:B------:R2:W1:Y:S04]  /*6ab0*/  @P0 LDS.128 R48, [R96] ;  /* 0x0000000060300984 */ /* 0x0004680000000c00 */
[----:B------:R2:W1:Y:S04]  /*6ac0*/  @P0 LDS.128 R56, [R95+0x10] ;  /* 0x000010005f380984 */ /* 0x0004680000000c00 */
[----:B------:R2:W1:Y:S04]  /*6ad0*/  @P0 LDS.128 R64, [R94+0x20] ;  /* 0x000020005e400984 */ /* 0x0004680000000c00 */
[----:B------:R2:W1:Y:S02]  /*6ae0*/  @P0 LDS.128 R72, [R90+0x30] ;  /* 0x000030005a480984 */ /* 0x0004640000000c00 */
.L_x_113:
[----:B------:R-:W-:Y:S05]  /*6af0*/  BSYNC B1 ;  /* 0x0000000000017941 */ /* 0x000fea0003800000 */
.L_x_112:
[----:B-1----:R-:W-:Y:S04]  /*6b00*/  SHF.R.U32.HI R0, RZ, 0x15, R39 ;  /* 0x00000015ff007819 */ /* 0x002fe80000011627 */
[----:B------:R-:W-:Y:S01]  /*6b10*/  LOP3.LUT P0, RZ, R0, 0x3, R85, 0x48, !PT ;  /* 0x0000000300ff7812 */ /* 0x000fe20007804855 */
[----:B------:R-:W-:Y:S01]  /*6b20*/  @!UPT UIADD3 URZ, UPT, UPT, URZ, URZ, URZ ;  /* 0x000000fffffff290 */ /* 0x000fe2000fffe0ff */
[----:B---3--:R-:W-:Y:S11]  /*6b30*/  @P2 BRA `(.L_x_117) ;  /* 0x0000000000082947 */ /* 0x008ff60003800000 */
[----:B------:R-:W1:Y:S02]  /*6b40*/  SYNCS.PHASECHK.TRANS64.TRYWAIT P1, [R100+URZ+0xb0], R3 ;  /* 0x0000b003640075a7 */ /* 0x000e6400080211ff */
[----:B-1----:R-:W-:Y:S05]  /*6b50*/  @!P1 BRA `(.L_x_118) ;  /* 0x0000003c00a89947 */ /* 0x002fea0003800000 */
.L_x_117:
[----:B------:R-:W-:Y:S05]  /*6b60*/  @!P0 BRA `(.L_x_119) ;  /* 0x0000000000408947 */ /* 0x000fea0003800000 */
[----:B------:R-:W3:Y:S01]  /*6b70*/  LDCU.64 UR8, c[0x4][0x70] ;  /* 0x01000e00ff0877ac */ /* 0x000ee20008000a00 */
[----:B-1----:R-:W-:Y:S01]  /*6b80*/  MOV R3, 0x0 ;  /* 0x0000000000037802 */ /* 0x002fe20000000f00 */
[----:B------:R-:W-:Y:S02]  /*6b90*/  HFMA2 R12, -RZ, RZ, 0, 5.9604644775390625e-08 ;  /* 0x00000001ff0c7431 */ /* 0x000fe400000001ff */
[----:B------:R-:W-:Y:S02]  /*6ba0*/  IMAD.MOV.U32 R8, RZ, RZ, 0x192 ;  /* 0x00000192ff087424 */ /* 0x000fe400078e00ff */
[----:B------:R-:W-:Y:S01]  /*6bb0*/  IMAD.MOV.U32 R13, RZ, RZ, RZ ;  /* 0x000000ffff0d7224 */ /* 0x000fe200078e00ff */
[----:B------:R-:W1:Y:S01]  /*6bc0*/  LDCU.64 UR6, c[0x4][0x78] ;  /* 0x01000f00ff0677ac */ /* 0x000e620008000a00 */
[----:B------:R-:W2:Y:S01]  /*6bd0*/  LDC.64 R2, c[0x4][R3] ;  /* 0x0100000003027b82 */ /* 0x000ea20000000a00 */
[----:B------:R-:W5:Y:S01]  /*6be0*/  LDCU.64 UR4, c[0x4][0x10] ;  /* 0x01000200ff0477ac */ /* 0x000f620008000a00 */
[----:B---3--:R-:W-:Y:S01]  /*6bf0*/  MOV R5, UR9 ;  /* 0x0000000900057c02 */ /* 0x008fe20008000f00 */
[----:B------:R-:W-:Y:S01]  /*6c00*/  IMAD.U32 R4, RZ, RZ, UR8 ;  /* 0x00000008ff047e24 */ /* 0x000fe2000f8e00ff */
[----:B-1----:R-:W-:Y:S01]  /*6c10*/  MOV R7, UR7 ;  /* 0x0000000700077c02 */ /* 0x002fe20008000f00 */
[----:B------:R-:W-:Y:S01]  /*6c20*/  IMAD.U32 R6, RZ, RZ, UR6 ;  /* 0x00000006ff067e24 */ /* 0x000fe2000f8e00ff */
[----:B-----5:R-:W-:Y:S01]  /*6c30*/  MOV R11, UR5 ;  /* 0x00000005000b7c02 */ /* 0x020fe20008000f00 */
[----:B------:R-:W-:Y:S02]  /*6c40*/  IMAD.U32 R10, RZ, RZ, UR4 ;  /* 0x00000004ff0a7e24 */ /* 0x000fe4000f8e00ff */
[----:B------:R-:W-:Y:S07]  /*6c50*/  LEPC R20, `(.L_x_119) ;  /* 0x000000001014794e */ /* 0x000fee0000000000 */
[----:B--2-4-:R-:W-:Y:S05]  /*6c60*/  CALL.ABS.NOINC R2 ;  /* 0x0000000002007343 */ /* 0x014fea0003c00000 */
.L_x_119:
[----:B------:R-:W-:Y:S05]  /*6c70*/  WARPSYNC.ALL ;  /* 0x0000000000007948 */ /* 0x000fea0003800000 */
[----:B------:R-:W-:Y:S01]  /*6c80*/  R2UR UR4, R39 ;  /* 0x00000000270472ca */ /* 0x000fe200000e0000 */
[--C-:B------:R-:W-:Y:S01]  /*6c90*/  HADD2.F32 R40, -RZ, R48.reuse.H0_H0 ;  /* 0x20000030ff287230 */ /* 0x100fe20000004100 */
[----:B------:R-:W-:Y:S01]  /*6ca0*/  ISETP.NE.AND P0, PT, R98, RZ, PT ;  /* 0x000000ff6200720c */ /* 0x000fe20003f05270 */
[----:B------:R-:W-:Y:S01]  /*6cb0*/  HADD2.F32 R43, -RZ, R48.H1_H1 ;  /* 0x30000030ff2b7230 */ /* 0x000fe20000004100 */
[----:B------:R-:W-:Y:S01]  /*6cc0*/  BSSY.RECONVERGENT B0, `(.L_x_120) ;  /* 0x0000086000007945 */ /* 0x000fe20003800200 */
[----:B------:R-:W-:Y:S02]  /*6cd0*/  HADD2.F32 R42, -RZ, R49.H0_H0 ;  /* 0x20000031ff2a7230 */ /* 0x000fe40000004100 */
[----:B------:R-:W-:Y:S02]  /*6ce0*/  HADD2.F32 R45, -RZ, R51.H0_H0 ;  /* 0x20000033ff2d7230 */ /* 0x000fe40000004100 */
[----:B------:R-:W-:Y:S04]  /*6cf0*/  HADD2.F32 R44, -RZ, R75.H1_H1 ;  /* 0x3000004bff2c7230 */ /* 0x000fe80000004100 */
[----:B------:R-:W4:Y:S02]  /*6d00*/  LDTM.x32 R4, tmem[UR4] ;  /* 0x00000004000479ee */ /* 0x000f2400082c0000 */
[C---:B----4-:R-:W-:Y:S01]  /*6d10*/  FMUL R0, R38.reuse, R4 ;  /* 0x0000000426007220 */ /* 0x050fe20000400000 */
[C---:B------:R-:W-:Y:S01]  /*6d20*/  FMUL R2, R38.reuse, R5 ;  /* 0x0000000526027220 */ /* 0x040fe20000400000 */
[C---:B-1----:R-:W-:Y:S01]  /*6d30*/  FMUL R3, R38.reuse, R6 ;  /* 0x0000000626037220 */ /* 0x042fe20000400000 */
[C---:B------:R-:W-:Y:S01]  /*6d40*/  FMUL R7, R38.reuse, R7 ;  /* 0x0000000726077220 */ /* 0x040fe20000400000 */
[C---:B------:R-:W-:Y:S01]  /*6d50*/  FFMA R0, R41.reuse, R40, R0 ;  /* 0x0000002829007223 */ /* 0x040fe20000000000 */
[----:B------:R-:W-:Y:S02]  /*6d60*/  HADD2.F32 R40, -RZ, R49.H1_H1 ;  /* 0x30000031ff287230 */ /* 0x000fe40000004100 */
[C---:B------:R-:W-:Y:S01]  /*6d70*/  FFMA R2, R41.reuse, R43, R2 ;  /* 0x0000002b29027223 */ /* 0x040fe20000000002 */
[C---:B------:R-:W-:Y:S01]  /*6d80*/  FFMA R3, R41.reuse, R42, R3 ;  /* 0x0000002a29037223 */ /* 0x040fe20000000003 */
[--C-:B------:R-:W-:Y:S02]  /*6d90*/  HADD2.F32 R43, -RZ, R50.reuse.H0_H0 ;  /* 0x20000032ff2b7230 */ /* 0x100fe40000004100 */
[----:B------:R-:W-:Y:S01]  /*6da0*/  FMUL R4, R38, R8 ;  /* 0x0000000826047220 */ /* 0x000fe20000400000 */
[----:B------:R-:W-:Y:S01]  /*6db0*/  HADD2.F32 R42, -RZ, R50.H1_H1 ;  /* 0x30000032ff2a7230 */ /* 0x000fe20000004100 */
[----:B------:R-:W-:Y:S01]  /*6dc0*/  F2FP.F16.F32.PACK_AB R52, R2, R0 ;  /* 0x000000000234723e */ /* 0x000fe200000000ff */
[C---:B------:R-:W-:Y:S01]  /*6dd0*/  FFMA R7, R41.reuse, R40, R7 ;  /* 0x0000002829077223 */ /* 0x040fe20000000007 */
[----:B------:R-:W-:Y:S01]  /*6de0*/  FFMA R4, R41, R43, R4 ;  /* 0x0000002b29047223 */ /* 0x000fe20000000004 */
[C---:B------:R-:W-:Y:S01]  /*6df0*/  FMUL R5, R38.reuse, R9 ;  /* 0x0000000926057220 */ /* 0x040fe20000400000 */
[C---:B------:R-:W-:Y:S01]  /*6e00*/  FMUL R6, R38.reuse, R10 ;  /* 0x0000000a26067220 */ /* 0x040fe20000400000 */
[----:B------:R-:W-:Y:S01]  /*6e10*/  HADD2.F32 R40, -RZ, R51.H1_H1 ;  /* 0x30000033ff287230 */ /* 0x000fe20000004100 */
[----:B------:R-:W-:Y:S01]  /*6e20*/  F2FP.F16.F32.PACK_AB R53, R7, R3 ;  /* 0x000000030735723e */ /* 0x000fe200000000ff */
[C---:B------:R-:W-:Y:S01]  /*6e30*/  FFMA R5, R41.reuse, R42, R5 ;  /* 0x0000002a29057223 */ /* 0x040fe20000000005 */
[----:B------:R-:W-:Y:S01]  /*6e40*/  FFMA R6, R41, R45, R6 ;  /* 0x0000002d29067223 */ /* 0x000fe20000000006 */
[C---:B------:R-:W-:Y:S01]  /*6e50*/  FMUL R11, R38.reuse, R11 ;  /* 0x0000000b260b7220 */ /* 0x040fe20000400000 */
[--C-:B------:R-:W-:Y:S02]  /*6e60*/  HADD2.F32 R43, -RZ, R56.reuse.H0_H0 ;  /* 0x20000038ff2b7230 */ /* 0x100fe40000004100 */
[C---:B------:R-:W-:Y:S01]  /*6e70*/  FMUL R8, R38.reuse, R12 ;  /* 0x0000000c26087220 */ /* 0x040fe20000400000 */
[----:B------:R-:W-:Y:S01]  /*6e80*/  F2FP.F16.F32.PACK_AB R54, R5, R4 ;  /* 0x000000040536723e */ /* 0x000fe200000000ff */
[C---:B------:R-:W-:Y:S01]  /*6e90*/  FFMA R11, R41.reuse, R40, R11 ;  /* 0x00000028290b7223 */ /* 0x040fe2000000000b */
[----:B------:R-:W-:Y:S02]  /*6ea0*/  HADD2.F32 R40, -RZ, R56.H1_H1 ;  /* 0x30000038ff287230 */ /* 0x000fe40000004100 */
[----:B------:R-:W-:Y:S01]  /*6eb0*/  FFMA R8, R41, R43, R8 ;  /* 0x0000002b29087223 */ /* 0x000fe20000000008 */
[C---:B------:R-:W-:Y:S01]  /*6ec0*/  FMUL R9, R38.reuse, R13 ;  /* 0x0000000d26097220 */ /* 0x040fe20000400000 */
[--C-:B------:R-:W-:Y:S01]  /*6ed0*/  HADD2.F32 R45, -RZ, R57.reuse.H0_H0 ;  /* 0x20000039ff2d7230 */ /* 0x100fe20000004100 */
[----:B------:R-:W-:Y:S01]  /*6ee0*/  F2FP.F16.F32.PACK_AB R55, R11, R6 ;  /* 0x000000060b37723e */ /* 0x000fe200000000ff */
[C---:B------:R-:W-:Y:S01]  /*6ef0*/  FMUL R10, R38.reuse, R14 ;  /* 0x0000000e260a7220 */ /* 0x040fe20000400000 */
[----:B------:R-:W-:Y:S02]  /*6f00*/  HADD2.F32 R42, -RZ, R57.H1_H1 ;  /* 0x30000039ff2a7230 */ /* 0x000fe40000004100 */
[C---:B------:R-:W-:Y:S01]  /*6f10*/  FFMA R9, R41.reuse, R40, R9 ;  /* 0x0000002829097223 */ /* 0x040fe20000000009 */
[C---:B------:R-:W-:Y:S01]  /*6f20*/  FMUL R15, R38.reuse, R15 ;  /* 0x0000000f260f7220 */ /* 0x040fe20000400000 */
[----:B------:R1:W-:Y:S01]  /*6f30*/  STS.128 [R96], R52 ;  /* 0x0000003460007388 */ /* 0x0003e20000000c00 */
[----:B------:R-:W-:Y:S01]  /*6f40*/  FFMA R10, R41, R45, R10 ;  /* 0x0000002d290a7223 */ /* 0x000fe2000000000a */
[--C-:B------:R-:W-:Y:S01]  /*6f50*/  HADD2.F32 R40, -RZ, R58.reuse.H0_H0 ;  /* 0x2000003aff287230 */ /* 0x100fe20000004100 */
[----:B------:R-:W-:Y:S01]  /*6f60*/  F2FP.F16.F32.PACK_AB R68, R9, R8 ;  /* 0x000000080944723e */ /* 0x000fe200000000ff */
[----:B------:R-:W-:Y:S01]  /*6f70*/  FFMA R15, R41, R42, R15 ;  /* 0x0000002a290f7223 */ /* 0x000fe2000000000f */
[C---:B------:R-:W-:Y:S01]  /*6f80*/  FMUL R12, R38.reuse, R16 ;  /* 0x00000010260c7220 */ /* 0x040fe20000400000 */
[----:B------:R-:W-:Y:S02]  /*6f90*/  HADD2.F32 R42, -RZ, R58.H1_H1 ;  /* 0x3000003aff2a7230 */ /* 0x000fe40000004100 */
[C---:B------:R-:W-:Y:S01]  /*6fa0*/  FMUL R13, R38.reuse, R17 ;  /* 0x00000011260d7220 */ /* 0x040fe20000400000 */
[--C-:B------:R-:W-:Y:S01]  /*6fb0*/  HADD2.F32 R43, -RZ, R59.reuse.H0_H0 ;  /* 0x2000003bff2b7230 */ /* 0x100fe20000004100 */
[----:B------:R-:W-:Y:S01]  /*6fc0*/  F2FP.F16.F32.PACK_AB R69, R15, R10 ;  /* 0x0000000a0f45723e */ /* 0x000fe200000000ff */
[C---:B------:R-:W-:Y:S01]  /*6fd0*/  FFMA R12, R41.reuse, R40, R12 ;  /* 0x00000028290c7223 */ /* 0x040fe2000000000c */
[C---:B------:R-:W-:Y:S01]  /*6fe0*/  FFMA R13, R41.reuse, R42, R13 ;  /* 0x0000002a290d7223 */ /* 0x040fe2000000000d */
[C---:B------:R-:W-:Y:S01]  /*6ff0*/  FMUL R14, R38.reuse, R18 ;  /* 0x00000012260e7220 */ /* 0x040fe20000400000 */
[----:B------:R-:W-:Y:S02]  /*7000*/  HADD2.F32 R40, -RZ, R59.H1_H1 ;  /* 0x3000003bff287230 */ /* 0x000fe40000004100 */
[C---:B------:R-:W-:Y:S01]  /*7010*/  FMUL R19, R38.reuse, R19 ;  /* 0x0000001326137220 */ /* 0x040fe20000400000 */
[C---:B------:R-:W-:Y:S01]  /*7020*/  FMUL R16, R38.reuse, R20 ;  /* 0x0000001426107220 */ /* 0x040fe20000400000 */
[C---:B------:R-:W-:Y:S01]  /*7030*/  FFMA R14, R41.reuse, R43, R14 ;  /* 0x0000002b290e7223 */ /* 0x040fe2000000000e */
[--C-:B------:R-:W-:Y:S02]  /*7040*/  HADD2.F32 R43, -RZ, R64.reuse.H0_H0 ;  /* 0x20000040ff2b7230 */ /* 0x100fe40000004100 */
[C---:B------:R-:W-:Y:S01]  /*7050*/  FFMA R19, R41.reuse, R40, R19 ;  /* 0x0000002829137223 */ /* 0x040fe20000000013 */
[----:B------:R-:W-:Y:S02]  /*7060*/  HADD2.F32 R42, -RZ, R64.H1_H1 ;  /* 0x30000040ff2a7230 */ /* 0x000fe40000004100 */
[C---:B------:R-:W-:Y:S01]  /*7070*/  FMUL R17, R38.reuse, R21 ;  /* 0x0000001526117220 */ /* 0x040fe20000400000 */
[--C-:B------:R-:W-:Y:S02]  /*7080*/  HADD2.F32 R45, -RZ, R65.reuse.H0_H0 ;  /* 0x20000041ff2d7230 */ /* 0x100fe40000004100 */
[C---:B------:R-:W-:Y:S01]  /*7090*/  FMUL R18, R38.reuse, R22 ;  /* 0x0000001626127220 */ /* 0x040fe20000400000 */
[----:B------:R-:W-:Y:S02]  /*70a0*/  HADD2.F32 R40, -RZ, R65.H1_H1 ;  /* 0x30000041ff287230 */ /* 0x000fe40000004100 */
[C---:B------:R-:W-:Y:S01]  /*70b0*/  FMUL R23, R38.reuse, R23 ;  /* 0x0000001726177220 */ /* 0x040fe20000400000 */
[C---:B------:R-:W-:Y:S01]  /*70c0*/  FFMA R16, R41.reuse, R43, R16 ;  /* 0x0000002b29107223 */ /* 0x040fe20000000010 */
[C---:B------:R-:W-:Y:S01]  /*70d0*/  FFMA R17, R41.reuse, R42, R17 ;  /* 0x0000002a29117223 */ /* 0x040fe20000000011 */
[C---:B------:R-:W-:Y:S01]  /*70e0*/  FFMA R18, R41.reuse, R45, R18 ;  /* 0x0000002d29127223 */ /* 0x040fe20000000012 */
[C---:B------:R-:W-:Y:S01]  /*70f0*/  FFMA R23, R41.reuse, R40, R23 ;  /* 0x0000002829177223 */ /* 0x040fe20000000017 */
[--C-:B------:R-:W-:Y:S02]  /*7100*/  HADD2.F32 R43, -RZ, R66.reuse.H0_H0 ;  /* 0x20000042ff2b7230 */ /* 0x100fe40000004100 */
[C---:B------:R-:W-:Y:S01]  /*7110*/  FMUL R20, R38.reuse, R24 ;  /* 0x0000001826147220 */ /* 0x040fe20000400000 */
        /* <DEDUP_REMOVED lines=9> */
[----:B------:R-:W-:Y:S01]  /*71b0*/  FFMA R27, R41, R42, R27 ;  /* 0x0000002a291b7223 */ /* 0x000fe2000000001b */
[--C-:B------:R-:W-:Y:S02]  /*71c0*/  HADD2.F32 R40, -RZ, R72.reuse.H0_H0 ;  /* 0x20000048ff287230 */ /* 0x100fe40000004100 */
[C---:B------:R-:W-:Y:S01]  /*71d0*/  FMUL R24, R38.reuse, R28 ;  /* 0x0000001c26187220 */ /* 0x040fe20000400000 */
[----:B------:R-:W-:Y:S02]  /*71e0*/  HADD2.F32 R42, -RZ, R72.H1_H1 ;  /* 0x30000048ff2a7230 */ /* 0x000fe40000004100 */
[C---:B------:R-:W-:Y:S01]  /*71f0*/  FMUL R25, R38.reuse, R29 ;  /* 0x0000001d26197220 */ /* 0x040fe20000400000 */
[--C-:B------:R-:W-:Y:S02]  /*7200*/  HADD2.F32 R43, -RZ, R73.reuse.H0_H0 ;  /* 0x20000049ff2b7230 */ /* 0x100fe40000004100 */
[C---:B------:R-:W-:Y:S01]  /*7210*/  FMUL R26, R38.reuse, R30 ;  /* 0x0000001e261a7220 */ /* 0x040fe20000400000 */
[----:B------:R-:W-:Y:S01]  /*7220*/  F2FP.F16.F32.PACK_AB R70, R13, R12 ;  /* 0x0000000c0d46723e */ /* 0x000fe200000000ff */
[----:B------:R-:W-:Y:S01]  /*7230*/  FFMA R24, R41, R40, R24 ;  /* 0x0000002829187223 */ /* 0x000fe20000000018 */
[----:B------:R-:W-:Y:S01]  /*7240*/  F2FP.F16.F32.PACK_AB R71, R19, R14 ;  /* 0x0000000e1347723e */ /* 0x000fe200000000ff */
[C---:B------:R-:W-:Y:S01]  /*7250*/  FFMA R25, R41.reuse, R42, R25 ;  /* 0x0000002a29197223 */ /* 0x040fe20000000019 */
[C---:B------:R-:W-:Y:S01]  /*7260*/  FFMA R26, R41.reuse, R43, R26 ;  /* 0x0000002b291a7223 */ /* 0x040fe2000000001a */
[----:B------:R-:W-:Y:S02]  /*7270*/  HADD2.F32 R40, -RZ, R73.H1_H1 ;  /* 0x30000049ff287230 */ /* 0x000fe40000004100 */
[C---:B------:R-:W-:Y:S01]  /*7280*/  FMUL R31, R38.reuse, R31 ;  /* 0x0000001f261f7220 */ /* 0x040fe20000400000 */
[----:B------:R1:W-:Y:S01]  /*7290*/  STS.128 [R95+0x10], R68 ;  /* 0x000010445f007388 */ /* 0x0003e20000000c00 */
[--C-:B------:R-:W-:Y:S02]  /*72a0*/  HADD2.F32 R43, -RZ, R74.reuse.H0_H0 ;  /* 0x2000004aff2b7230 */ /* 0x100fe40000004100 */
[C---:B------:R-:W-:Y:S01]  /*72b0*/  FMUL R28, R38.reuse, R32 ;  /* 0x00000020261c7220 */ /* 0x040fe20000400000 */
[----:B------:R-:W-:Y:S02]  /*72c0*/  HADD2.F32 R42, -RZ, R74.H1_H1 ;  /* 0x3000004aff2a7230 */ /* 0x000fe40000004100 */
[C---:B------:R-:W-:Y:S01]  /*72d0*/  FMUL R29, R38.reuse, R33 ;  /* 0x00000021261d7220 */ /* 0x040fe20000400000 */
[----:B------:R-:W-:Y:S02]  /*72e0*/  HADD2.F32 R45, -RZ, R75.H0_H0 ;  /* 0x2000004bff2d7230 */ /* 0x000fe40000004100 */
[C---:B------:R-:W-:Y:S01]  /*72f0*/  FMUL R30, R38.reuse, R34 ;  /* 0x00000022261e7220 */ /* 0x040fe20000400000 */
[----:B------:R-:W-:Y:S01]  /*7300*/  FFMA R31, R41, R40, R31 ;  /* 0x00000028291f7223 */ /* 0x000fe2000000001f */
[----:B------:R-:W-:Y:S01]  /*7310*/  FMUL R35, R38, R35 ;  /* 0x0000002326237220 */ /* 0x000fe20000400000 */
[----:B------:R-:W-:Y:S01]  /*7320*/  F2FP.F16.F32.PACK_AB R104, R17, R16 ;  /* 0x000000101168723e */ /* 0x000fe200000000ff */
[----:B------:R-:W-:Y:S01]  /*7330*/  FFMA R28, R41, R43, R28 ;  /* 0x0000002b291c7223 */ /* 0x000fe2000000001c */
[----:B------:R-:W-:Y:S01]  /*7340*/  F2FP.F16.F32.PACK_AB R105, R23, R18 ;  /* 0x000000121769723e */ /* 0x000fe200000000ff */
[----:B------:R-:W-:Y:S01]  /*7350*/  FFMA R29, R41, R42, R29 ;  /* 0x0000002a291d7223 */ /* 0x000fe2000000001d */
[----:B------:R-:W-:Y:S01]  /*7360*/  F2FP.F16.F32.PACK_AB R106, R21, R20 ;  /* 0x00000014156a723e */ /* 0x000fe200000000ff */
[----:B------:R-:W-:Y:S01]  /*7370*/  FFMA R30, R41, R45, R30 ;  /* 0x0000002d291e7223 */ /* 0x000fe2000000001e */
[----:B------:R-:W-:Y:S01]  /*7380*/  F2FP.F16.F32.PACK_AB R107, R27, R22 ;  /* 0x000000161b6b723e */ /* 0x000fe200000000ff */
[----:B------:R-:W-:Y:S01]  /*7390*/  FFMA R35, R41, R44, R35 ;  /* 0x0000002c29237223 */ /* 0x000fe20000000023 */
[----:B------:R-:W-:Y:S02]  /*73a0*/  F2FP.F16.F32.PACK_AB R108, R25, R24 ;  /* 0x00000018196c723e */ /* 0x000fe400000000ff */
[----:B------:R-:W-:Y:S01]  /*73b0*/  F2FP.F16.F32.PACK_AB R109, R31, R26 ;  /* 0x0000001a1f6d723e */ /* 0x000fe200000000ff */
[----:B------:R1:W-:Y:S01]  /*73c0*/  STS.128 [R94+0x20], R104 ;  /* 0x000020685e007388 */ /* 0x0003e20000000c00 */
[----:B------:R-:W-:Y:S02]  /*73d0*/  F2FP.F16.F32.PACK_AB R110, R29, R28 ;  /* 0x0000001c1d6e723e */ /* 0x000fe400000000ff */
[----:B------:R-:W-:Y:S05]  /*73e0*/  F2FP.F16.F32.PACK_AB R111, R35, R30 ;  /* 0x0000001e236f723e */ /* 0x000fea00000000ff */
[----:B------:R1:W-:Y:S01]  /*73f0*/  STS.128 [R90+0x30], R108 ;  /* 0x0000306c5a007388 */ /* 0x0003e20000000c00 */
[----:B------:R-:W-:Y:S01]  /*7400*/  @!PT LDS RZ, [RZ] ;  /* 0x00000000fffff984 */ /* 0x000fe20000000800 */
[----:B------:R-:W-:Y:S01]  /*7410*/  @!PT LDS RZ, [RZ] ;  /* 0x00000000fffff984 */ /* 0x000fe20000000800 */
[----:B------:R-:W-:Y:S01]  /*7420*/  @!PT LDS RZ, [RZ] ;  /* 0x00000000fffff984 */ /* 0x000fe20000000800 */
[----:B------:R-:W-:Y:S01]  /*7430*/  @!PT LDS RZ, [RZ] ;  /* 0x00000000fffff984 */ /* 0x000fe20000000800 */
[----:B------:R3:W-:Y:S07]  /*7440*/  MEMBAR.ALL.CTA ;  /* 0x0000000000007992 */ /* 0x0007ee0000008000 */
[----:B---3--:R-:W3:Y:S02]  /*7450*/  FENCE.VIEW.ASYNC.S ;  /* 0x00000000000073c6 */ /* 0x008ee40000000000 */
[----:B---3--:R-:W-:Y:S06]  /*7460*/  BAR.SYNC.DEFER_BLOCKING 0x1, 0x80 ;  /* 0x0042000000007b1d */ /* 0x008fec0000010000 */
[----:B------:R-:W-:Y:S05]  /*7470*/  @P0 BRA `(.L_x_121) ;  /* 0x0000000000280947 */ /* 0x000fea0003800000 */
[----:B------:R-:W3:Y:S01]  /*7480*/  LDCU.64 UR6, c[0x0][0x348] ;  /* 0x00006900ff0677ac */ /* 0x000ee20008000a00 */
[----:B------:R-:W-:Y:S01]  /*7490*/  UIADD3 UR4, UPT, UPT, UR44, 0x200, URZ ;  /* 0x000002002c047890 */ /* 0x000fe2000fffe0ff */
[----:B------:R-:W-:Y:S05]  /*74a0*/  UMOV UR51, UR36 ;  /* 0x0000002400337c82 */ /* 0x000fea0008000000 */
[----:B------:R-:W-:Y:S04]  /*74b0*/  MOV R87, UR4 ;  /* 0x0000000400577c02 */ /* 0x000fe80008000f00 */
[----:B------:R-:W-:Y:S01]  /*74c0*/  R2UR UR48, R87 ;  /* 0x00000000573072ca */ /* 0x000fe200000e0000 */
[----:B---3--:R-:W-:Y:S04]  /*74d0*/  UIADD3 UR4, UP0, UPT, UR6, 0x680, URZ ;  /* 0x0000068006047890 */ /* 0x008fe8000ff1e0ff */
[----:B------:R-:W-:Y:S09]  /*74e0*/  UIADD3.X UR5, UPT, UPT, URZ, UR7, URZ, UP0, !UPT ;  /* 0x00000007ff057290 */ /* 0x000ff200087fe4ff */
[----:B------:R3:W-:Y:S01]  /*74f0*/  UTMASTG.3D [UR48], [UR4] ;  /* 0x00000030040073b5 */ /* 0x0007e20008010000 */
[----:B------:R0:W-:Y:S01]  /*7500*/  UTMACMDFLUSH ;  /* 0x00000000000079b7 */ /* 0x0001e20000000000 */
[----:B---3--:R-:W-:Y:S04]  /*7510*/  DEPBAR.LE SB0, 0x1 ;  /* 0x000080400000791a */ /* 0x008fe80000000000 */
.L_x_121:
[----:B------:R-:W-:Y:S05]  /*7520*/  BSYNC.RECONVERGENT B0 ;  /* 0x0000000000007941 */ /* 0x000fea0003800200 */
.L_x_120:
[----:B------:R-:W-:Y:S01]  /*7530*/  BAR.SYNC.DEFER_BLOCKING 0x1, 0x80 ;  /* 0x0042000000007b1d */ /* 0x000fe20000010000 */
[----:B------:R-:W-:Y:S01]  /*7540*/  ISETP.NE.AND P1, PT, R99, RZ, PT ;  /* 0x000000ff6300720c */ /* 0x000fe20003f25270 */
[----:B------:R-:W-:Y:S01]  /*7550*/  UISETP.NE.AND UP0, UPT, UR52, URZ, UPT ;  /* 0x000000ff3400728c */ /* 0x000fe2000bf05270 */
[----:B------:R-:W-:Y:S11]  /*7560*/  LEA R3, R47, UR44, 0x3 ;  /* 0x0000002c2f037c11 */ /* 0x000ff6000f8e18ff */
[----:B------:R-:W-:Y:S01]  /*7570*/  @P1 SHF.L.U32 R2, R93, 0x1f, RZ ;  /* 0x0000001f5d021819 */ /* 0x000fe200000006ff */
[----:B------:R-:W-:Y:S06]  /*7580*/  BRA.U !UP0, `(.L_x_122) ;  /* 0x0000000108247547 */ /* 0x000fec000b800000 */
[----:B------:R-:W-:Y:S01]  /*7590*/  IMAD.U32 R5, RZ, RZ, UR46 ;  /* 0x0000002eff057e24 */ /* 0x000fe2000f8e00ff */
[----:B------:R-:W-:Y:S01]  /*75a0*/  MOV R0, UR47 ;  /* 0x0000002f00007c02 */ /* 0x000fe20008000f00 */
[----:B------:R-:W-:Y:S03]  /*75b0*/  UIADD3 UR4, UPT, UPT, UR46, 0x1, URZ ;  /* 0x000000012e047890 */ /* 0x000fe6000fffe0ff */
[----:B------:R-:W-:Y:S01]  /*75c0*/  @P1 LEA R5, R5, UR44, 0x3 ;  /* 0x0000002c05051c11 */ /* 0x000fe2000f8e18ff */
[----:B------:R-:W-:Y:S04]  /*75d0*/  UISETP.NE.AND UP0, UPT, UR4, 0x4, UPT ;  /* 0x000000040400788c */ /* 0x000fe8000bf05270 */
[----:B------:R-:W-:Y:S01]  /*75e0*/  @P1 VIADD R5, R5, 0x60 ;  /* 0x0000006005051836 */ /* 0x000fe20000000000 */
[----:B------:R-:W-:Y:S04]  /*75f0*/  USEL UR46, UR4, URZ, UP0 ;  /* 0x000000ff042e7287 */ /* 0x000fe80008000000 */
[----:B------:R-:W-:Y:S04]  /*7600*/  @P1 PRMT R0, R0, 0x654, R5 ;  /* 0x0000065400001816 */ /* 0x000fe80000000005 */
[----:B------:R3:W-:Y:S04]  /*7610*/  @P1 SYNCS.ARRIVE.TRANS64.RED.A1T0 RZ, [R0+URZ], RZ ;  /* 0x000000ff00ff19a7 */ /* 0x0007e800081004ff */
.L_x_122:
[----:B------:R-:W4:Y:S01]  /*7620*/  @P1 SYNCS.PHASECHK.TRANS64.TRYWAIT P0, [R3+URZ+0x40], R2 ;  /* 0x00004002030015a7 */ /* 0x000f2200080011ff */
[----:B------:R-:W-:Y:S01]  /*7630*/  BSSY B1, `(.L_x_123) ;  /* 0x0000016000017945 */ /* 0x000fe20003800000 */
[----:B----4-:R-:W-:Y:S03]  /*7640*/  @P1 SEL R46, RZ, 0x1, !P0 ;  /* 0x00000001ff2e1807 */ /* 0x010fe60004000000 */
[----:B------:R-:W-:Y:S05]  /*7650*/  @!P1 BRA `(.L_x_124) ;  /* 0x00000000004c9947 */ /* 0x000fea0003800000 */
[----:B------:R-:W-:Y:S01]  /*7660*/  ISETP.NE.AND P0, PT, R46, RZ, PT ;  /* 0x000000ff2e00720c */ /* 0x000fe20003f05270 */
[----:B------:R-:W-:Y:S01]  /*7670*/  BSSY B0, `(.L_x_125) ;  /* 0x000000b000007945 */ /* 0x000fe20003800000 */
[----:B------:R-:W-:Y:S11]  /*7680*/  ISETP.NE.AND P1, PT, R60, RZ, PT ;  /* 0x000000ff3c00720c */ /* 0x000ff60003f25270 */
[----:B------:R-:W-:Y:S02]  /*7690*/  @!UPT UIADD3 URZ, UPT, UPT, URZ, URZ, URZ ;  /* 0x000000fffffff290 */ /* 0x000fe4000fffe0ff */
[C---:B------:R-:W-:Y:S01]  /*76a0*/  @P1 IMAD R6, R47.reuse, 0x2000, R96 ;  /* 0x000020002f061824 */ /* 0x040fe200078e0260 */
[C---:B------:R-:W-:Y:S01]  /*76b0*/  @P1 LEA R4, R47.reuse, R94, 0xd ;  /* 0x0000005e2f041211 */ /* 0x040fe200078e68ff */
[C---:B------:R-:W-:Y:S02]  /*76c0*/  @P1 IMAD R5, R47.reuse, 0x2000, R95 ;  /* 0x000020002f051824 */ /* 0x040fe400078e025f */
[----:B------:R-:W-:Y:S01]  /*76d0*/  @P1 IMAD R2, R47, 0x2000, R90 ;  /* 0x000020002f021824 */ /* 0x000fe200078e025a */
[----:B------:R-:W-:Y:S06]  /*76e0*/  @P0 BRA `(.L_x_126) ;  /* 0x00000000000c0947 */ /* 0x000fec0003800000 */
[----:B---3--:R-:W-:Y:S04]  /*76f0*/  SHF.L.U32 R0, R93, 0x1f, RZ ;  /* 0x0000001f5d007819 */ /* 0x008fe800000006ff */
[----:B------:R-:W3:Y:S02]  /*7700*/  SYNCS.PHASECHK.TRANS64.TRYWAIT P0, [R3+URZ+0x40], R0 ;  /* 0x00004000030075a7 */ /* 0x000ee400080011ff */
[----:B---3--:R-:W-:Y:S05]  /*7710*/  @!P0 BRA `(.L_x_127) ;  /* 0x0000003000cc8947 */ /* 0x008fea0003800000 */
.L_x_126:
[----:B------:R-:W-:Y:S05]  /*7720*/  BSYNC B0 ;  /* 0x0000000000007941 */ /* 0x000fea0003800000 */
.L_x_125:
[----:B------:R-:W-:Y:S02]  /*7730*/  ISETP.NE.AND P0, PT, R60, RZ, PT ;  /* 0x000000ff3c00720c */ /* 0x000fe40003f05270 */
[----:B------:R-:W-:Y:S11]  /*7740*/  IADD3 R47, PT, PT, R47, 0x1, RZ ;  /* 0x000000012f2f7810 */ /* 0x000ff60007ffe0ff */
[----:B------:R4:W1:Y:S04]  /*7750*/  @P0 LDS.128 R48, [R6] ;  /* 0x0000000006300984 */ /* 0x0008680000000c00 */
[----:B------:R4:W1:Y:S04]  /*7760*/  @P0 LDS.128 R56, [R5+0x10] ;  /* 0x0000100005380984 */ /* 0x0008680000000c00 */
[----:B------:R4:W1:Y:S04]  /*7770*/  @P0 LDS.128 R64, [R4+0x20] ;  /* 0x0000200004400984 */ /* 0x0008680000000c00 */
[----:B------:R4:W1:Y:S02]  /*7780*/  @P0 LDS.128 R72, [R2+0x30] ;  /* 0x0000300002480984 */ /* 0x0008640000000c00 */
.L_x_124:
[----:B------:R-:W-:Y:S05]  /*7790*/  BSYNC B1 ;  /* 0x0000000000017941 */ /* 0x000fea0003800000 */
.L_x_123:
[----:B---3--:R-:W-:Y:S05]  /*77a0*/  VIADD R0, R39, 0x20 ;  /* 0x0000002027007836 */ /* 0x008fea0000000000 */
[----:B------:R-:W-:Y:S04]  /*77b0*/  SHF.R.U32.HI R0, RZ, 0x15, R0 ;  /* 0x00000015ff007819 */ /* 0x000fe80000011600 */
[----:B------:R-:W-:Y:S11]  /*77c0*/  LOP3.LUT P0, RZ, R0, 0x3, R85, 0x48, !PT ;  /* 0x0000000300ff7812 */ /* 0x000ff60007804855 */
[----:B------:R-:W-:Y:S02]  /*77d0*/  @!UPT UIADD3 URZ, UPT, UPT, URZ, URZ, URZ ;  /* 0x000000fffffff290 */ /* 0x000fe4000fffe0ff */
[----:B------:R-:W-:Y:S05]  /*77e0*/  @!P0 BRA `(.L_x_128) ;  /* 0x0000000000408947 */ /* 0x000fea0003800000 */
[----:B------:R-:W3:Y:S01]  /*77f0*/  LDCU.64 UR8, c[0x4][0x70] ;  /* 0x01000e00ff0877ac */ /* 0x000ee20008000a00 */
[----:B------:R-:W-:Y:S01]  /*7800*/  MOV R3, 0x0 ;  /* 0x0000000000037802 */ /* 0x000fe20000000f00 */
[----:B------:R-:W-:Y:S02]  /*7810*/  HFMA2 R12, -RZ, RZ, 0, 5.9604644775390625e-08 ;  /* 0x00000001ff0c7431 */ /* 0x000fe400000001ff */
[----:B------:R-:W-:Y:S02]  /*7820*/  IMAD.MOV.U32 R8, RZ, RZ, 0x192 ;  /* 0x00000192ff087424 */ /* 0x000fe400078e00ff */
[----:B------:R-:W-:Y:S01]  /*7830*/  IMAD.MOV.U32 R13, RZ, RZ, RZ ;  /* 0x000000ffff0d7224 */ /* 0x000fe200078e00ff */
[----:B------:R-:W5:Y:S01]  /*7840*/  LDCU.64 UR6, c[0x4][0x78] ;  /* 0x01000f00ff0677ac */ /* 0x000f620008000a00 */
[----:B----4-:R-:W4:Y:S01]  /*7850*/  LDC.64 R2, c[0x4][R3] ;  /* 0x0100000003027b82 */ /* 0x010f220000000a00 */
[----:B------:R-:W2:Y:S01]  /*7860*/  LDCU.64 UR4, c[0x4][0x10] ;  /* 0x01000200ff0477ac */ /* 0x000ea20008000a00 */
[----:B---3--:R-:W-:Y:S01]  /*7870*/  MOV R5, UR9 ;  /* 0x0000000900057c02 */ /* 0x008fe20008000f00 */
[----:B------:R-:W-:Y:S01]  /*7880*/  IMAD.U32 R4, RZ, RZ, UR8 ;  /* 0x00000008ff047e24 */ /* 0x000fe2000f8e00ff */
[----:B-----5:R-:W-:Y:S01]  /*7890*/  MOV R7, UR7 ;  /* 0x0000000700077c02 */ /* 0x020fe20008000f00 */
[----:B------:R-:W-:Y:S01]  /*78a0*/  IMAD.U32 R6, RZ, RZ, UR6 ;  /* 0x00000006ff067e24 */ /* 0x000fe2000f8e00ff */
[----:B--2---:R-:W-:Y:S01]  /*78b0*/  MOV R11, UR5 ;  /* 0x00000005000b7c02 */ /* 0x004fe20008000f00 */
[----:B------:R-:W-:Y:S02]  /*78c0*/  IMAD.U32 R10, RZ, RZ, UR4 ;  /* 0x00000004ff0a7e24 */ /* 0x000fe4000f8e00ff */
[----:B------:R-:W-:Y:S07]  /*78d0*/  LEPC R20, `(.L_x_128) ;  /* 0x000000001014794e */ /* 0x000fee0000000000 */
[----:B-1--4-:R-:W-:Y:S05]  /*78e0*/  CALL.ABS.NOINC R2 ;  /* 0x0000000002007343 */ /* 0x012fea0003c00000 */
.L_x_128:
[----:B------:R-:W-:Y:S05]  /*78f0*/  WARPSYNC.ALL ;  /* 0x0000000000007948 */ /* 0x000fea0003800000 */
[----:B------:R-:W-:Y:S01]  /*7900*/  R2UR UR4, R39 ;  /* 0x00000000270472ca */ /* 0x000fe200000e0000 */
[--C-:B-1----:R-:W-:Y:S01]  /*7910*/  HADD2.F32 R40, -RZ, R48.reuse.H0_H0 ;  /* 0x20000030ff287230 */ /* 0x102fe20000004100 */
[----:B------:R-:W-:Y:S01]  /*7920*/  ISETP.NE.AND P6, PT, R99, RZ, PT ;  /* 0x000000ff6300720c */ /* 0x000fe20003fc5270 */
[----:B------:R-:W-:Y:S01]  /*7930*/  HADD2.F32 R43, -RZ, R48.H1_H1 ;  /* 0x30000030ff2b7230 */ /* 0x000fe20000004100 */
[----:B------:R-:W-:Y:S01]  /*7940*/  MOV R52, UR46 ;  /* 0x0000002e00347c02 */ /* 0x000fe20008000f00 */
[----:B------:R-:W-:Y:S01]  /*7950*/  HADD2.F32 R42, -RZ, R49.H1_H1 ;  /* 0x30000031ff2a7230 */ /* 0x000fe20000004100 */
[----:B------:R-:W-:Y:S01]  /*7960*/  MOV R61, UR47 ;  /* 0x0000002f003d7c02 */ /* 0x000fe20008000f00 */
[----:B------:R-:W-:Y:S01]  /*7970*/  HADD2.F32 R45, -RZ, R51.H0_H0 ;  /* 0x20000033ff2d7230 */ /* 0x000fe20000004100 */
[----:B------:R-:W-:Y:S01]  /*7980*/  ISETP.NE.AND P0, PT, R98, RZ, PT ;  /* 0x000000ff6200720c */ /* 0x000fe20003f05270 */
[----:B------:R-:W-:Y:S01]  /*7990*/  HADD2.F32 R44, -RZ, R75.H1_H1 ;  /* 0x3000004bff2c7230 */ /* 0x000fe20000004100 */
[----:B------:R-:W-:Y:S01]  /*79a0*/  BSSY.RECONVERGENT B0, `(.L_x_129) ;  /* 0x0000088000007945 */ /* 0x000fe20003800200 */
[----:B------:R-:W-:Y:S02]  /*79b0*/  LEA R62, R47, UR44, 0x3 ;  /* 0x0000002c2f3e7c11 */ /* 0x000fe4000f8e18ff */
[----:B----4-:R-:W1:Y:S02]  /*79c0*/  LDTM.x32 R4, tmem[UR4+0x20] ;  /* 0x00002004000479ee */ /* 0x010e6400082c0000 */
[----:B------:R-:W-:Y:S02]  /*79d0*/  @P6 LEA R52, R52, UR44, 0x3 ;  /* 0x0000002c34346c11 */ /* 0x000fe4000f8e18ff */
[----:B------:R-:W-:Y:S02]  /*79e0*/  @P6 SHF.L.U32 R63, R93, 0x1f, RZ ;  /* 0x0000001f5d3f6819 */ /* 0x000fe400000006ff */
[----:B------:R-:W-:Y:S04]  /*79f0*/  @P6 IADD3 R52, PT, PT, R52, 0x60, RZ ;  /* 0x0000006034346810 */ /* 0x000fe80007ffe0ff */
[----:B------:R-:W-:Y:S01]  /*7a00*/  @P6 PRMT R61, R61, 0x654, R52 ;  /* 0x000006543d3d6816 */ /* 0x000fe20000000034 */
[C---:B-1----:R-:W-:Y:S01]  /*7a10*/  FMUL R0, R38.reuse, R4 ;  /* 0x0000000426007220 */ /* 0x042fe20000400000 */
[C---:B------:R-:W-:Y:S01]  /*7a20*/  FMUL R2, R38.reuse, R5 ;  /* 0x0000000526027220 */ /* 0x040fe20000400000 */
[C---:B------:R-:W-:Y:S01]  /*7a30*/  FMUL R3, R38.reuse, R6 ;  /* 0x0000000626037220 */ /* 0x040fe20000400000 */
[C---:B------:R-:W-:Y:S01]  /*7a40*/  FMUL R7, R38.reuse, R7 ;  /* 0x0000000726077220 */ /* 0x040fe20000400000 */
[C---:B------:R-:W-:Y:S01]  /*7a50*/  FFMA R0, R41.reuse, R40, R0 ;  /* 0x0000002829007223 */ /* 0x040fe20000000000 */
[----:B------:R-:W-:Y:S02]  /*7a60*/  HADD2.F32 R40, -RZ, R49.H0_H0 ;  /* 0x20000031ff287230 */ /* 0x000fe40000004100 */
[C---:B------:R-:W-:Y:S01]  /*7a70*/  FFMA R2, R41.reuse, R43, R2 ;  /* 0x0000002b29027223 */ /* 0x040fe20000000002 */
[--C-:B------:R-:W-:Y:S02]  /*7a80*/  HADD2.F32 R43, -RZ, R50.reuse.H0_H0 ;  /* 0x20000032ff2b7230 */ /* 0x100fe40000004100 */
[C---:B------:R-:W-:Y:S01]  /*7a90*/  FMUL R4, R38.reuse, R8 ;  /* 0x0000000826047220 */ /* 0x040fe20000400000 */
[----:B------:R-:W-:Y:S01]  /*7aa0*/  FMUL R5, R38, R9 ;  /* 0x0000000926057220 */ /* 0x000fe20000400000 */
[C---:B------:R-:W-:Y:S01]  /*7ab0*/  FFMA R3, R41.reuse, R40, R3 ;  /* 0x0000002829037223 */ /* 0x040fe20000000003 */
[----:B------:R-:W-:Y:S01]  /*7ac0*/  HADD2.F32 R40, -RZ, R50.H1_H1 ;  /* 0x30000032ff287230 */ /* 0x000fe20000004100 */
[----:B------:R-:W-:Y:S01]  /*7ad0*/  F2FP.F16.F32.PACK_AB R52, R2, R0 ;  /* 0x000000000234723e */ /* 0x000fe200000000ff */
[C---:B------:R-:W-:Y:S01]  /*7ae0*/  FFMA R7, R41.reuse, R42, R7 ;  /* 0x0000002a29077223 */ /* 0x040fe20000000007 */
[C---:B------:R-:W-:Y:S01]  /*7af0*/  FFMA R4, R41.reuse, R43, R4 ;  /* 0x0000002b29047223 */ /* 0x040fe20000000004 */
[C---:B------:R-:W-:Y:S01]  /*7b00*/  FMUL R6, R38.reuse, R10 ;  /* 0x0000000a26067220 */ /* 0x040fe20000400000 */
[----:B------:R-:W-:Y:S02]  /*7b10*/  HADD2.F32 R42, -RZ, R51.H1_H1 ;  /* 0x30000033ff2a7230 */ /* 0x000fe40000004100 */
[----:B------:R-:W-:Y:S01]  /*7b20*/  FFMA R5, R41, R40, R5 ;  /* 0x0000002829057223 */ /* 0x000fe20000000005 */
[----:B------:R-:W-:Y:S01]  /*7b30*/  F2FP.F16.F32.PACK_AB R53, R7, R3 ;  /* 0x000000030735723e */ /* 0x000fe200000000ff */
[----:B------:R-:W-:Y:S01]  /*7b40*/  FFMA R6, R41, R45, R6 ;  /* 0x0000002d29067223 */ /* 0x000fe20000000006 */
[C---:B------:R-:W-:Y:S01]  /*7b50*/  FMUL R11, R38.reuse, R11 ;  /* 0x0000000b260b7220 */ /* 0x040fe20000400000 */
[--C-:B------:R-:W-:Y:S01]  /*7b60*/  HADD2.F32 R40, -RZ, R56.reuse.H0_H0 ;  /* 0x20000038ff287230 */ /* 0x100fe20000004100 */
[----:B------:R-:W-:Y:S01]  /*7b70*/  F2FP.F16.F32.PACK_AB R54, R5, R4 ;  /* 0x000000040536723e */ /* 0x000fe200000000ff */
[C---:B------:R-:W-:Y:S01]  /*7b80*/  FMUL R8, R38.reuse, R12 ;  /* 0x0000000c26087220 */ /* 0x040fe20000400000 */
[C---:B------:R-:W-:Y:S01]  /*7b90*/  FFMA R11, R41.reuse, R42, R11 ;  /* 0x0000002a290b7223 */ /* 0x040fe2000000000b */
[----:B------:R-:W-:Y:S02]  /*7ba0*/  HADD2.F32 R42, -RZ, R56.H1_H1 ;  /* 0x30000038ff2a7230 */ /* 0x000fe40000004100 */
[C---:B------:R-:W-:Y:S01]  /*7bb0*/  FMUL R9, R38.reuse, R13 ;  /* 0x0000000d26097220 */ /* 0x040fe20000400000 */
[--C-:B------:R-:W-:Y:S02]  /*7bc0*/  HADD2.F32 R43, -RZ, R57.reuse.H0_H0 ;  /* 0x20000039ff2b7230 */ /* 0x100fe40000004100 */
[----:B------:R-:W-:Y:S01]  /*7bd0*/  FFMA R8, R41, R40, R8 ;  /* 0x0000002829087223 */ /* 0x000fe20000000008 */
[----:B------:R-:W-:Y:S01]  /*7be0*/  F2FP.F16.F32.PACK_AB R55, R11, R6 ;  /* 0x000000060b37723e */ /* 0x000fe200000000ff */
[----:B------:R-:W-:Y:S01]  /*7bf0*/  FFMA R9, R41, R42, R9 ;  /* 0x0000002a29097223 */ /* 0x000fe20000000009 */
[C---:B------:R-:W-:Y:S01]  /*7c00*/  FMUL R10, R38.reuse, R14 ;  /* 0x0000000e260a7220 */ /* 0x040fe20000400000 */
[----:B------:R-:W-:Y:S02]  /*7c10*/  HADD2.F32 R40, -RZ, R57.H1_H1 ;  /* 0x30000039ff287230 */ /* 0x000fe40000004100 */
[C---:B------:R-:W-:Y:S01]  /*7c20*/  FMUL R15, R38.reuse, R15 ;  /* 0x0000000f260f7220 */ /* 0x040fe20000400000 */
[----:B------:R1:W-:Y:S01]  /*7c30*/  STS.128 [R96+0x2000], R52 ;  /* 0x0020003460007388 */ /* 0x0003e20000000c00 */
[----:B------:R-:W-:Y:S01]  /*7c40*/  F2FP.F16.F32.PACK_AB R68, R9, R8 ;  /* 0x000000080944723e */ /* 0x000fe200000000ff */
[C---:B------:R-:W-:Y:S01]  /*7c50*/  FFMA R10, R41.reuse, R43, R10 ;  /* 0x0000002b290a7223 */ /* 0x040fe2000000000a */
[--C-:B------:R-:W-:Y:S02]  /*7c60*/  HADD2.F32 R43, -RZ, R58.reuse.H0_H0 ;  /* 0x2000003aff2b7230 */ /* 0x100fe40000004100 */
        /* <DEDUP_REMOVED lines=11> */
[--C-:B------:R-:W-:Y:S02]  /*7d20*/  HADD2.F32 R43, -RZ, R64.reuse.H0_H0 ;  /* 0x20000040ff2b7230 */ /* 0x100fe40000004100 */
[C---:B------:R-:W-:Y:S01]  /*7d30*/  FFMA R14, R41.reuse, R45, R14 ;  /* 0x0000002d290e7223 */ /* 0x040fe2000000000e */
[C---:B------:R-:W-:Y:S01]  /*7d40*/  FMUL R16, R38.reuse, R20 ;  /* 0x0000001426107220 */ /* 0x040fe20000400000 */
        /* <DEDUP_REMOVED lines=17> */
[C---:B------:R-:W-:Y:S01]  /*7e60*/  FFMA R20, R41.reuse, R40, R20 ;  /* 0x0000002829147223 */ /* 0x040fe20000000014 */
[C---:B------:R-:W-:Y:S01]  /*7e70*/  FFMA R21, R41.reuse, R42, R21 ;  /* 0x0000002a29157223 */ /* 0x040fe20000000015 */
[----:B------:R-:W-:Y:S02]  /*7e80*/  HADD2.F32 R40, -RZ, R67.H1_H1 ;  /* 0x30000043ff287230 */ /* 0x000fe40000004100 */
[----:B------:R-:W-:Y:S01]  /*7e90*/  FFMA R22, R41, R43, R22 ;  /* 0x0000002b29167223 */ /* 0x000fe20000000016 */
[C---:B------:R-:W-:Y:S01]  /*7ea0*/  FMUL R27, R38.reuse, R27 ;  /* 0x0000001b261b7220 */ /* 0x040fe20000400000 */
[--C-:B------:R-:W-:Y:S02]  /*7eb0*/  HADD2.F32 R43, -RZ, R72.reuse.H0_H0 ;  /* 0x20000048ff2b7230 */ /* 0x100fe40000004100 */
[C---:B------:R-:W-:Y:S01]  /*7ec0*/  FMUL R24, R38.reuse, R28 ;  /* 0x0000001c26187220 */ /* 0x040fe20000400000 */
[----:B------:R-:W-:Y:S02]  /*7ed0*/  HADD2.F32 R42, -RZ, R72.H1_H1 ;  /* 0x30000048ff2a7230 */ /* 0x000fe40000004100 */
[C---:B------:R-:W-:Y:S01]  /*7ee0*/  FMUL R25, R38.reuse, R29 ;  /* 0x0000001d26197220 */ /* 0x040fe20000400000 */
[--C-:B------:R-:W-:Y:S01]  /*7ef0*/  HADD2.F32 R45, -RZ, R73.reuse.H0_H0 ;  /* 0x20000049ff2d7230 */ /* 0x100fe20000004100 */
[----:B------:R-:W-:Y:S01]  /*7f00*/  F2FP.F16.F32.PACK_AB R70, R13, R12 ;  /* 0x0000000c0d46723e */ /* 0x000fe200000000ff */
[C---:B------:R-:W-:Y:S01]  /*7f10*/  FMUL R26, R38.reuse, R30 ;  /* 0x0000001e261a7220 */ /* 0x040fe20000400000 */
[----:B------:R-:W-:Y:S01]  /*7f20*/  F2FP.F16.F32.PACK_AB R71, R19, R14 ;  /* 0x0000000e1347723e */ /* 0x000fe200000000ff */
[C---:B------:R-:W-:Y:S01]  /*7f30*/  FFMA R27, R41.reuse, R40, R27 ;  /* 0x00000028291b7223 */ /* 0x040fe2000000001b */
[C---:B------:R-:W-:Y:S01]  /*7f40*/  FFMA R24, R41.reuse, R43, R24 ;  /* 0x0000002b29187223 */ /* 0x040fe20000000018 */
[----:B------:R-:W-:Y:S02]  /*7f50*/  HADD2.F32 R40, -RZ, R73.H1_H1 ;  /* 0x30000049ff287230 */ /* 0x000fe40000004100 */
[C---:B------:R-:W-:Y:S01]  /*7f60*/  FFMA R25, R41.reuse, R42, R25 ;  /* 0x0000002a29197223 */ /* 0x040fe20000000019 */
[----:B------:R1:W-:Y:S01]  /*7f70*/  STS.128 [R95+0x2010], R68 ;  /* 0x002010445f007388 */ /* 0x0003e20000000c00 */
[C---:B------:R-:W-:Y:S01]  /*7f80*/  FMUL R31, R38.reuse, R31 ;  /* 0x0000001f261f7220 */ /* 0x040fe20000400000 */
[--C-:B------:R-:W-:Y:S02]  /*7f90*/  HADD2.F32 R43, -RZ, R74.reuse.H0_H0 ;  /* 0x2000004aff2b7230 */ /* 0x100fe40000004100 */
[C---:B------:R-:W-:Y:S01]  /*7fa0*/  FFMA R26, R41.reuse, R45, R26 ;  /* 0x0000002d291a7223 */ /* 0x040fe2000000001a */
        /* <DEDUP_REMOVED lines=30> */
[----:B------:R-:W-:Y:S02]  /*8190*/  UIADD3 UR9, UPT, UPT, UR49, 0x20, URZ ;  /* 0x0000002031097890 */ /* 0x000fe4000fffe0ff */
[----:B------:R-:W-:Y:S01]  /*81a0*/  UIADD3 UR8, UPT, UPT, UR44, 0x2200, URZ ;  /* 0x000022002c087890 */ /* 0x000fe2000fffe0ff */
[----:B------:R-:W-:Y:S01]  /*81b0*/  UMOV UR10, UR50 ;  /* 0x00000032000a7c82 */ /* 0x000fe20008000000 */
[----:B------:R-:W-:Y:S01]  /*81c0*/  UMOV UR11, UR36 ;  /* 0x00000024000b7c82 */ /* 0x000fe20008000000 */
[----:B---3--:R-:W-:Y:S04]  /*81d0*/  UIADD3 UR4, UP0, UPT, UR6, 0x680, URZ ;  /* 0x0000068006047890 */ /* 0x008fe8000ff1e0ff */
[----:B------:R-:W-:Y:S09]  /*81e0*/  UIADD3.X UR5, UPT, UPT, URZ, UR7, URZ, UP0, !UPT ;  /* 0x00000007ff057290 */ /* 0x000ff200087fe4ff */
[----:B------:R3:W-:Y:S01]  /*81f0*/  UTMASTG.3D [UR8], [UR4] ;  /* 0x00000008040073b5 */ /* 0x0007e20008010000 */
[----:B------:R0:W-:Y:S01]  /*8200*/  UTMACMDFLUSH ;  /* 0x00000000000079b7 */ /* 0x0001e20000000000 */
[----:B---3--:R-:W-:Y:S04]  /*8210*/  DEPBAR.LE SB0, 0x1 ;  /* 0x000080400000791a */ /* 0x008fe80000000000 */
.L_x_130:
[----:B------:R-:W-:Y:S05]  /*8220*/  BSYNC.RECONVERGENT B0 ;  /* 0x0000000000007941 */ /* 0x000fea0003800200 */
.L_x_129:
[----:B------:R-:W-:Y:S01]  /*8230*/  BAR.SYNC.DEFER_BLOCKING 0x1, 0x80 ;  /* 0x0042000000007b1d */ /* 0x000fe20000010000 */
[----:B------:R-:W-:Y:S04]  /*8240*/  UIADD3 UR4, UPT, UPT, UR46, 0x1, URZ ;  /* 0x000000012e047890 */ /* 0x000fe8000fffe0ff */
[----:B------:R-:W-:Y:S04]  /*8250*/  UISETP.NE.AND UP0, UPT, UR4, 0x4, UPT ;  /* 0x000000040400788c */ /* 0x000fe8000bf05270 */
[----:B------:R-:W-:Y:S01]  /*8260*/  USEL UR45, UR4, URZ, UP0 ;  /* 0x000000ff042d7287 */ /* 0x000fe20008000000 */
[----:B------:R3:W-:Y:S01]  /*8270*/  @P6 SYNCS.ARRIVE.TRANS64.RED.A1T0 RZ, [R61+URZ], RZ ;  /* 0x000000ff3dff69a7 */ /* 0x0007e200081004ff */
[----:B------:R-:W-:Y:S01]  /*8280*/  BSSY B1, `(.L_x_131) ;  /* 0x0000017000017945 */ /* 0x000fe20003800000 */
[----:B------:R-:W4:Y:S02]  /*8290*/  @P6 SYNCS.PHASECHK.TRANS64.TRYWAIT P0, [R62+URZ+0x40], R63 ;  /* 0x0000403f3e0065a7 */ /* 0x000f2400080011ff */
[----:B----4-:R-:W-:Y:S01]  /*82a0*/  @P6 SEL R46, RZ, 0x1, !P0 ;  /* 0x00000001ff2e6807 */ /* 0x010fe20004000000 */
[----:B---3--:R-:W-:Y:S06]  /*82b0*/  @!P6 BRA `(.L_x_132) ;  /* 0x00000000004ce947 */ /* 0x008fec0003800000 */
        /* <DEDUP_REMOVED lines=9> */
[----:B------:R-:W-:Y:S04]  /*8350*/  SHF.L.U32 R5, R93, 0x1f, RZ ;  /* 0x0000001f5d057819 */ /* 0x000fe800000006ff */
[----:B------:R-:W3:Y:S02]  /*8360*/  SYNCS.PHASECHK.TRANS64.TRYWAIT P0, [R62+URZ+0x40], R5 ;  /* 0x000040053e0075a7 */ /* 0x000ee400080011ff */
[----:B---3--:R-:W-:Y:S05]  /*8370*/  @!P0 BRA `(.L_x_135) ;  /* 0x0000002400c88947 */ /* 0x008fea0003800000 */
.L_x_134:
[----:B------:R-:W-:Y:S05]  /*8380*/  BSYNC B0 ;  /* 0x0000000000007941 */ /* 0x000fea0003800000 */
.L_x_133:
[----:B------:R-:W-:Y:S02]  /*8390*/  ISETP.NE.AND P0, PT, R60, RZ, PT ;  /* 0x000000ff3c00720c */ /* 0x000fe40003f05270 */
[----:B------:R-:W-:Y:S11]  /*83a0*/  IADD3 R47, PT, PT, R47, 0x1, RZ ;  /* 0x000000012f2f7810 */ /* 0x000ff60007ffe0ff */
[----:B------:R4:W1:Y:S04]  /*83b0*/  @P0 LDS.128 R48, [R4] ;  /* 0x0000000004300984 */ /* 0x0008680000000c00 */
[----:B------:R4:W1:Y:S04]  /*83c0*/  @P0 LDS.128 R56, [R3+0x10] ;  /* 0x0000100003380984 */ /* 0x0008680000000c00 */
[----:B------:R4:W1:Y:S04]  /*83d0*/  @P0 LDS.128 R64, [R2+0x20] ;  /* 0x0000200002400984 */ /* 0x0008680000000c00 */
[----:B------:R4:W1:Y:S02]  /*83e0*/  @P0 LDS.128 R72, [R0+0x30] ;  /* 0x0000300000480984 */ /* 0x0008640000000c00 */
.L_x_132:
[----:B------:R-:W-:Y:S05]  /*83f0*/  BSYNC B1 ;  /* 0x0000000000017941 */ /* 0x000fea0003800000 */
.L_x_131:
[----:B----4-:R-:W-:Y:S05]  /*8400*/  VIADD R0, R39, 0x40 ;  /* 0x0000004027007836 */ /* 0x010fea0000000000 */
        /* <DEDUP_REMOVED lines=9> */
[----:B------:R-:W4:Y:S01]  /*84a0*/  LDCU.64 UR6, c[0x4][0x78] ;  /* 0x01000f00ff0677ac */ /* 0x000f220008000a00 */
[----:B------:R-:W1:Y:S01]  /*84b0*/  LDC.64 R2, c[0x4][R3] ;  /* 0x0100000003027b82 */ /* 0x000e620000000a00 */
[----:B------:R-:W5:Y:S01]  /*84c0*/  LDCU.64 UR4, c[0x4][0x10] ;  /* 0x01000200ff0477ac */ /* 0x000f620008000a00 */
[----:B---3--:R-:W-:Y:S01]  /*84d0*/  MOV R5, UR9 ;  /* 0x0000000900057c02 */ /* 0x008fe20008000f00 */
[----:B------:R-:W-:Y:S01]  /*84e0*/  IMAD.U32 R4, RZ, RZ, UR8 ;  /* 0x00000008ff047e24 */ /* 0x000fe2000f8e00ff */
[----:B----4-:R-:W-:Y:S01]  /*84f0*/  MOV R7, UR7 ;  /* 0x0000000700077c02 */ /* 0x010fe20008000f00 */
[----:B------:R-:W-:Y:S01]  /*8500*/  IMAD.U32 R6, RZ, RZ, UR6 ;  /* 0x00000006ff067e24 */ /* 0x000fe2000f8e00ff */
[----:B-----5:R-:W-:Y:S01]  /*8510*/  MOV R11, UR5 ;  /* 0x00000005000b7c02 */ /* 0x020fe20008000f00 */
[----:B------:R-:W-:Y:S02]  /*8520*/  IMAD.U32 R10, RZ, RZ, UR4 ;  /* 0x00000004ff0a7e24 */ /* 0x000fe4000f8e00ff */
[----:B------:R-:W-:Y:S07]  /*8530*/  LEPC R20, `(.L_x_136) ;  /* 0x000000001014794e */ /* 0x000fee0000000000 */
[----:B-12---:R-:W-:Y:S05]  /*8540*/  CALL.ABS.NOINC R2 ;  /* 0x0000000002007343 */ /* 0x006fea0003c00000 */
.L_x_136:
        /* <DEDUP_REMOVED lines=12> */
[----:B---3--:R-:W-:Y:S02]  /*8610*/  LEA R62, R47, UR44, 0x3 ;  /* 0x0000002c2f3e7c11 */ /* 0x008fe4000f8e18ff */
[----:B------:R-:W1:Y:S02]  /*8620*/  LDTM.x32 R4, tmem[UR4+0x40] ;  /* 0x00004004000479ee */ /* 0x000e6400082c0000 */
        /* <DEDUP_REMOVED lines=133> */
.L_x_138:
[----:B------:R-:W-:Y:S05]  /*8e80*/  BSYNC.RECONVERGENT B0 ;  /* 0x0000000000007941 */ /* 0x000fea0003800200 */
.L_x_137:
        /* <DEDUP_REMOVED lines=21> */
.L_x_142:
[----:B------:R-:W-:Y:S05]  /*8fe0*/  BSYNC B0 ;  /* 0x0000000000007941 */ /* 0x000fea0003800000 */
.L_x_141:
[----:B------:R-:W-:Y:S11]  /*8ff0*/  ISETP.NE.AND P0, PT, R60, RZ, PT ;  /* 0x000000ff3c00720c */ /* 0x000ff60003f05270 */
[----:B------:R-:W-:Y:S02]  /*9000*/  @!UPT UIADD3 URZ, UPT, UPT, URZ, URZ, URZ ;  /* 0x000000fffffff290 */ /* 0x000fe4000fffe0ff */
[----:B------:R4:W1:Y:S04]  /*9010*/  @P0 LDS.128 R48, [R3] ;  /* 0x0000000003300984 */ /* 0x0008680000000c00 */
[----:B------:R4:W1:Y:S04]  /*9020*/  @P0 LDS.128 R56, [R2+0x10] ;  /* 0x0000100002380984 */ /* 0x0008680000000c00 */
[----:B------:R4:W1:Y:S04]  /*9030*/  @P0 LDS.128 R64, [R0+0x20] ;  /* 0x0000200000400984 */ /* 0x0008680000000c00 */
[----:B------:R4:W1:Y:S02]  /*9040*/  @P0 LDS.128 R72, [R47+0x30] ;  /* 0x000030002f480984 */ /* 0x0008640000000c00 */
.L_x_140:
[----:B------:R-:W-:Y:S05]  /*9050*/  BSYNC B1 ;  /* 0x0000000000017941 */ /* 0x000fea0003800000 */
.L_x_139:
        /* <DEDUP_REMOVED lines=21> */
.L_x_144:
[----:B------:R-:W-:Y:S01]  /*91b0*/  ISETP.NE.AND P0, PT, R98, RZ, PT ;  /* 0x000000ff6200720c */ /* 0x000fe20003f05270 */
[----:B------:R-:W-:Y:S05]  /*91c0*/  WARPSYNC.ALL ;  /* 0x0000000000007948 */ /* 0x000fea0003800000 */
[----:B------:R-:W-:Y:S01]  /*91d0*/  R2UR UR4, R39 ;  /* 0x00000000270472ca */ /* 0x000fe200000e0000 */
[--C-:B-1----:R-:W-:Y:S01]  /*91e0*/  HADD2.F32 R40, -RZ, R48.reuse.H0_H0 ;  /* 0x20000030ff287230 */ /* 0x102fe20000004100 */
[----:B------:R-:W-:Y:S01]  /*91f0*/  IADD3 R102, PT, PT, R100, 0xd0, RZ ;  /* 0x000000d064667810 */ /* 0x000fe20007ffe0ff */
[----:B------:R-:W-:Y:S01]  /*9200*/  HADD2.F32 R42, -RZ, R48.H1_H1 ;  /* 0x30000030ff2a7230 */ /* 0x000fe20000004100 */
[----:B------:R-:W-:Y:S01]  /*9210*/  BSSY.RECONVERGENT B0, `(.L_x_145) ;  /* 0x0000089000007945 */ /* 0x000fe20003800200 */
[--C-:B------:R-:W-:Y:S01]  /*9220*/  HADD2.F32 R43, -RZ, R49.reuse.H0_H0 ;  /* 0x20000031ff2b7230 */ /* 0x100fe20000004100 */
[----:B------:R-:W-:Y:S01]  /*9230*/  LOP3.LUT R116, R102, 0xfefffff8, RZ, 0xc0, !PT ;  /* 0xfefffff866747812 */ /* 0x000fe200078ec0ff */
[----:B------:R-:W-:Y:S02]  /*9240*/  HADD2.F32 R44, -RZ, R49.H1_H1 ;  /* 0x30000031ff2c7230 */ /* 0x000fe40000004100 */
[--C-:B------:R-:W-:Y:S02]  /*9250*/  HADD2.F32 R45, -RZ, R50.reuse.H0_H0 ;  /* 0x20000032ff2d7230 */ /* 0x100fe40000004100 */
[----:B------:R-:W-:Y:S02]  /*9260*/  HADD2.F32 R46, -RZ, R50.H1_H1 ;  /* 0x30000032ff2e7230 */ /* 0x000fe40000004100 */
[----:B---3--:R-:W1:Y:S01]  /*9270*/  LDTM.x32 R4, tmem[UR4+0x60] ;  /* 0x00006004000479ee */ /* 0x008e6200082c0000 */
[----:B------:R-:W-:Y:S01]  /*9280*/  NOP ;  /* 0x0000000000007918 */ /* 0x000fe20000000000 */
[----:B-1----:R1:W-:Y:S01]  /*9290*/  SYNCS.ARRIVE.TRANS64.RED.A1T0 RZ, [R116+URZ], RZ ;  /* 0x000000ff74ff79a7 */ /* 0x0023e200081004ff */
[--C-:B------:R-:W-:Y:S02]  /*92a0*/  HADD2.F32 R47, -RZ, R51.reuse.H0_H0 ;  /* 0x20000033ff2f7230 */ /* 0x100fe40000004100 */
[----:B------:R-:W-:Y:S02]  /*92b0*/  HADD2.F32 R48, -RZ, R51.H1_H1 ;  /* 0x30000033ff307230 */ /* 0x000fe40000004100 */
        /* <DEDUP_REMOVED lines=9> */
[C---:B------:R-:W-:Y:S01]  /*9350*/  FMUL R4, R38.reuse, R4 ;  /* 0x0000000426047220 */ /* 0x040fe20000400000 */
[C---:B------:R-:W-:Y:S01]  /*9360*/  FMUL R5, R38.reuse, R5 ;  /* 0x0000000526057220 */ /* 0x040fe20000400000 */
[C---:B------:R-:W-:Y:S01]  /*9370*/  FMUL R6, R38.reuse, R6 ;  /* 0x0000000626067220 */ /* 0x040fe20000400000 */
[C---:B------:R-:W-:Y:S01]  /*9380*/  FMUL R7, R38.reuse, R7 ;  /* 0x0000000726077220 */ /* 0x040fe20000400000 */
[C---:B------:R-:W-:Y:S01]  /*9390*/  FFMA R4, R41.reuse, R40, R4 ;  /* 0x0000002829047223 */ /* 0x040fe20000000004 */
[C---:B------:R-:W-:Y:S01]  /*93a0*/  FFMA R5, R41.reuse, R42, R5 ;  /* 0x0000002a29057223 */ /* 0x040fe20000000005 */
[C---:B------:R-:W-:Y:S01]  /*93b0*/  FFMA R6, R41.reuse, R43, R6 ;  /* 0x0000002b29067223 */ /* 0x040fe20000000006 */
[----:B------:R-:W-:Y:S01]  /*93c0*/  FFMA R7, R41, R44, R7 ;  /* 0x0000002c29077223 */ /* 0x000fe20000000007 */
[C---:B------:R-:W-:Y:S01]  /*93d0*/  FMUL R8, R38.reuse, R8 ;  /* 0x0000000826087220 */ /* 0x040fe20000400000 */
[C---:B------:R-:W-:Y:S01]  /*93e0*/  FMUL R9, R38.reuse, R9 ;  /* 0x0000000926097220 */ /* 0x040fe20000400000 */
[----:B------:R-:W-:Y:S01]  /*93f0*/  F2FP.F16.F32.PACK_AB R104, R5, R4 ;  /* 0x000000040568723e */ /* 0x000fe200000000ff */
[C---:B------:R-:W-:Y:S01]  /*9400*/  FMUL R10, R38.reuse, R10 ;  /* 0x0000000a260a7220 */ /* 0x040fe20000400000 */
[----:B------:R-:W-:Y:S01]  /*9410*/  F2FP.F16.F32.PACK_AB R105, R7, R6 ;  /* 0x000000060769723e */ /* 0x000fe200000000ff */
[C---:B------:R-:W-:Y:S01]  /*9420*/  FFMA R8, R41.reuse, R45, R8 ;  /* 0x0000002d29087223 */ /* 0x040fe20000000008 */
[C---:B------:R-:W-:Y:S01]  /*9430*/  FFMA R9, R41.reuse, R46, R9 ;  /* 0x0000002e29097223 */ /* 0x040fe20000000009 */
[----:B------:R-:W-:Y:S01]  /*9440*/  FFMA R10, R41, R47, R10 ;  /* 0x0000002f290a7223 */ /* 0x000fe2000000000a */
[C---:B------:R-:W-:Y:S01]  /*9450*/  FMUL R11, R38.reuse, R11 ;  /* 0x0000000b260b7220 */ /* 0x040fe20000400000 */
[C---:B------:R-:W-:Y:S01]  /*9460*/  FMUL R0, R38.reuse, R12 ;  /* 0x0000000c26007220 */ /* 0x040fe20000400000 */
[C---:B------:R-:W-:Y:S01]  /*9470*/  FMUL R2, R38.reuse, R13 ;  /* 0x0000000d26027220 */ /* 0x040fe20000400000 */
[----:B------:R-:W-:Y:S01]  /*9480*/  F2FP.F16.F32.PACK_AB R106, R9, R8 ;  /* 0x00000008096a723e */ /* 0x000fe200000000ff */
[C---:B------:R-:W-:Y:S01]  /*9490*/  FFMA R11, R41.reuse, R48, R11 ;  /* 0x00000030290b7223 */ /* 0x040fe2000000000b */
[C---:B------:R-:W-:Y:S01]  /*94a0*/  FFMA R0, R41.reuse, R49, R0 ;  /* 0x0000003129007223 */ /* 0x040fe20000000000 */
[C---:B------:R-:W-:Y:S01]  /*94b0*/  FFMA R2, R41.reuse, R51, R2 ;  /* 0x0000003329027223 */ /* 0x040fe20000000002 */
[C---:B------:R-:W-:Y:S01]  /*94c0*/  FMUL R3, R38.reuse, R14 ;  /* 0x0000000e26037220 */ /* 0x040fe20000400000 */
[C---:B------:R-:W-:Y:S01]  /*94d0*/  FMUL R15, R38.reuse, R15 ;  /* 0x0000000f260f7220 */ /* 0x040fe20000400000 */
[C---:B------:R-:W-:Y:S01]  /*94e0*/  FMUL R12, R38.reuse, R16 ;  /* 0x00000010260c7220 */ /* 0x040fe20000400000 */
[C---:B------:R-:W-:Y:S01]  /*94f0*/  FMUL R13, R38.reuse, R17 ;  /* 0x00000011260d7220 */ /* 0x040fe20000400000 */
[C---:B------:R-:W-:Y:S01]  /*9500*/  FFMA R3, R41.reuse, R50, R3 ;  /* 0x0000003229037223 */ /* 0x040fe20000000003 */
[C---:B------:R-:W-:Y:S01]  /*9510*/  FMUL R14, R38.reuse, R18 ;  /* 0x00000012260e7220 */ /* 0x040fe20000400000 */
[----:B------:R-:W-:Y:S01]  /*9520*/  FFMA R15, R41, R52, R15 ;  /* 0x00000034290f7223 */ /* 0x000fe2000000000f */
[C---:B------:R-:W-:Y:S01]  /*9530*/  FMUL R19, R38.reuse, R19 ;  /* 0x0000001326137220 */ /* 0x040fe20000400000 */
[----:B------:R-:W-:Y:S01]  /*9540*/  F2FP.F16.F32.PACK_AB R107, R11, R10 ;  /* 0x0000000a0b6b723e */ /* 0x000fe200000000ff */
[C---:B------:R-:W-:Y:S01]  /*9550*/  FFMA R12, R41.reuse, R53, R12 ;  /* 0x00000035290c7223 */ /* 0x040fe2000000000c */
[----:B------:R-:W-:Y:S02]  /*9560*/  HADD2.F32 R58, -RZ, R64.H1_H1 ;  /* 0x30000040ff3a7230 */ /* 0x000fe40000004100 */
[C---:B------:R-:W-:Y:S01]  /*9570*/  FMUL R16, R38.reuse, R20 ;  /* 0x0000001426107220 */ /* 0x040fe20000400000 */
[C---:B------:R-:W-:Y:S01]  /*9580*/  FFMA R13, R41.reuse, R54, R13 ;  /* 0x00000036290d7223 */ /* 0x040fe2000000000d */
[----:B------:R1:W-:Y:S01]  /*9590*/  STS.128 [R96+0x6000], R104 ;  /* 0x0060006860007388 */ /* 0x0003e20000000c00 */
[--C-:B------:R-:W-:Y:S02]  /*95a0*/  HADD2.F32 R59, -RZ, R65.reuse.H0_H0 ;  /* 0x20000041ff3b7230 */ /* 0x100fe40000004100 */
[C---:B------:R-:W-:Y:S01]  /*95b0*/  FMUL R17, R38.reuse, R21 ;  /* 0x0000001526117220 */ /* 0x040fe20000400000 */
[C---:B------:R-:W-:Y:S01]  /*95c0*/  FFMA R14, R41.reuse, R55, R14 ;  /* 0x00000037290e7223 */ /* 0x040fe2000000000e */
[----:B------:R-:W-:Y:S02]  /*95d0*/  HADD2.F32 R60, -RZ, R65.H1_H1 ;  /* 0x30000041ff3c7230 */ /* 0x000fe40000004100 */
[C---:B------:R-:W-:Y:S01]  /*95e0*/  FMUL R18, R38.reuse, R22 ;  /* 0x0000001626127220 */ /* 0x040fe20000400000 */
[C---:B------:R-:W-:Y:S01]  /*95f0*/  FFMA R19, R41.reuse, R56, R19 ;  /* 0x0000003829137223 */ /* 0x040fe20000000013 */
        /* <DEDUP_REMOVED lines=13> */
[----:B------:R-:W-:Y:S01]  /*96d0*/  FMUL R27, R38, R27 ;  /* 0x0000001b261b7220 */ /* 0x000fe20000400000 */
[----:B------:R-:W-:Y:S01]  /*96e0*/  F2FP.F16.F32.PACK_AB R108, R2, R0 ;  /* 0x00000000026c723e */ /* 0x000fe200000000ff */
[----:B------:R-:W-:Y:S01]  /*96f0*/  FFMA R20, R41, R61, R20 ;  /* 0x0000003d29147223 */ /* 0x000fe20000000014 */
[----:B------:R-:W-:Y:S01]  /*9700*/  F2FP.F16.F32.PACK_AB R109, R15, R3 ;  /* 0x000000030f6d723e */ /* 0x000fe200000000ff */
[----:B------:R-:W-:Y:S01]  /*9710*/  HADD2.F32 R66, -RZ, R72.H1_H1 ;  /* 0x30000048ff427230 */ /* 0x000fe20000004100 */
[----:B------:R-:W-:Y:S01]  /*9720*/  F2FP.F16.F32.PACK_AB R110, R13, R12 ;  /* 0x0000000c0d6e723e */ /* 0x000fe200000000ff */
[C---:B------:R-:W-:Y:S01]  /*9730*/  FMUL R24, R38.reuse, R28 ;  /* 0x0000001c26187220 */ /* 0x040fe20000400000 */
[----:B------:R-:W-:Y:S01]  /*9740*/  F2FP.F16.F32.PACK_AB R111, R19, R14 ;  /* 0x0000000e136f723e */ /* 0x000fe200000000ff */
[C---:B------:R-:W-:Y:S01]  /*9750*/  FFMA R21, R41.reuse, R62, R21 ;  /* 0x0000003e29157223 */ /* 0x040fe20000000015 */
[--C-:B------:R-:W-:Y:S02]  /*9760*/  HADD2.F32 R67, -RZ, R73.reuse.H0_H0 ;  /* 0x20000049ff437230 */ /* 0x100fe40000004100 */
[C---:B------:R-:W-:Y:S01]  /*9770*/  FMUL R25, R38.reuse, R29 ;  /* 0x0000001d26197220 */ /* 0x040fe20000400000 */
[C---:B------:R-:W-:Y:S01]  /*9780*/  FFMA R22, R41.reuse, R63, R22 ;  /* 0x0000003f29167223 */ /* 0x040fe20000000016 */
[----:B------:R1:W-:Y:S01]  /*9790*/  STS.128 [R95+0x6010], R108 ;  /* 0x0060106c5f007388 */ /* 0x0003e20000000c00 */
        /* <DEDUP_REMOVED lines=48> */
.L_x_146:
[----:B------:R-:W-:Y:S05]  /*9aa0*/  BSYNC.RECONVERGENT B0 ;  /* 0x0000000000007941 */ /* 0x000fea0003800200 */
.L_x_145:
[----:B------:R-:W-:Y:S01]  /*9ab0*/  BAR.SYNC.DEFER_BLOCKING 0x1, 0x80 ;  /* 0x0042000000007b1d */ /* 0x000fe20000010000 */
[----:B------:R-:W-:Y:S01]  /*9ac0*/  UISETP.NE.AND UP0, UPT, UR52, -0x4, UPT ;  /* 0xfffffffc3400788c */ /* 0x000fe2000bf05270 */
[----:B------:R-:W-:Y:S08]  /*9ad0*/  IADD3 R0, PT, PT, R36, 0x1, RZ ;  /* 0x0000000124007810 */ /* 0x000ff00007ffe0ff */
[----:B------:R-:W-:Y:S05]  /*9ae0*/  BRA.U !UP0, `(.L_x_147) ;  /* 0x0000000108287547 */ /* 0x000fea000b800000 */
[----:B------:R-:W-:Y:S01]  /*9af0*/  ISETP.NE.AND P0, PT, R99, RZ, PT ;  /* 0x000000ff6300720c */ /* 0x000fe20003f05270 */
[----:B------:R-:W-:Y:S01]  /*9b00*/  IMAD.U32 R3, RZ, RZ, UR46 ;  /* 0x0000002eff037e24 */ /* 0x000fe2000f8e00ff */
[----:B------:R-:W-:Y:S01]  /*9b10*/  UIADD3 UR4, UPT, UPT, UR46, 0x1, URZ ;  /* 0x000000012e047890 */ /* 0x000fe2000fffe0ff */
[----:B------:R-:W-:Y:S03]  /*9b20*/  IMAD.U32 R2, RZ, RZ, UR47 ;  /* 0x0000002fff027e24 */ /* 0x000fe6000f8e00ff */
[----:B------:R-:W-:Y:S04]  /*9b30*/  UISETP.NE.AND UP0, UPT, UR4, 0x4, UPT ;  /* 0x000000040400788c */ /* 0x000fe8000bf05270 */
[----:B------:R-:W-:Y:S03]  /*9b40*/  USEL UR46, UR4, URZ, UP0 ;  /* 0x000000ff042e7287 */ /* 0x000fe60008000000 */
[----:B------:R-:W-:Y:S05]  /*9b50*/  @P0 LEA R3, R3, UR44, 0x3 ;  /* 0x0000002c03030c11 */ /* 0x000fea000f8e18ff */
[----:B------:R-:W-:Y:S05]  /*9b60*/  @P0 VIADD R3, R3, 0x60 ;  /* 0x0000006003030836 */ /* 0x000fea0000000000 */
[----:B------:R-:W-:Y:S04]  /*9b70*/  @P0 PRMT R2, R2, 0x654, R3 ;  /* 0x0000065402020816 */ /* 0x000fe80000000003 */
[----:B------:R3:W-:Y:S03]  /*9b80*/  @P0 SYNCS.ARRIVE.TRANS64.RED.A1T0 RZ, [R2+URZ], RZ ;  /* 0x000000ff02ff09a7 */ /* 0x0007e600081004ff */
.L_x_147:
[----:B------:R-:W-:Y:S01]  /*9b90*/  R2UR UR4, R86 ;  /* 0x00000000560472ca */ /* 0x000fe200000e0000 */
[----:B------:R-:W-:Y:S01]  /*9ba0*/  UISETP.NE.AND UP0, UPT, UR62, URZ, UPT ;  /* 0x000000ff3e00728c */ /* 0x000fe2000bf05270 */
[----:B------:R-:W-:Y:S01]  /*9bb0*/  ISETP.NE.AND P0, PT, R89, 0x2, PT ;  /* 0x000000025900780c */ /* 0x000fe20003f05270 */
[----:B------:R-:W-:Y:S01]  /*9bc0*/  UIADD3 UR20, UPT, UPT, UR37, UR63, URZ ;  /* 0x0000003f25147290 */ /* 0x000fe2000fffe0ff */
[----:B------:R-:W-:Y:S01]  /*9bd0*/  ISETP.NE.AND P1, PT, R0, 0x4, PT ;  /* 0x000000040000780c */ /* 0x000fe20003f25270 */
[----:B------:R-:W-:Y:S01]  /*9be0*/  UIADD3 UR52, UPT, UPT, UR52, 0x4, URZ ;  /* 0x0000000434347890 */ /* 0x000fe2000fffe0ff */
[----:B---3--:R-:W-:Y:S01]  /*9bf0*/  SEL R2, RZ, 0x1, P0 ;  /* 0x00000001ff027807 */ /* 0x008fe20000000000 */
[----:B------:R-:W-:Y:S01]  /*9c00*/  UMOV UR36, UR61 ;  /* 0x0000003d00247c82 */ /* 0x000fe20008000000 */
[----:B------:R-:W-:Y:S02]  /*9c10*/  SEL R3, RZ, 0x1, P1 ;  /* 0x00000001ff037807 */ /* 0x000fe40000800000 */
[----:B------:R-:W-:Y:S02]  /*9c20*/  LOP3.LUT R91, R91, R2, RZ, 0x3c, !PT ;  /* 0x000000025b5b7212 */ /* 0x000fe400078e3cff */
[----:B------:R-:W-:Y:S01]  /*9c30*/  LOP3.LUT R92, R92, R3, RZ, 0x3c, !PT ;  /* 0x000000035c5c7212 */ /* 0x000fe200078e3cff */
[----:B------:R-:W-:Y:S01]  /*9c40*/  UIADD3 UR16, UPT, UPT, UR38, UR4, URZ ;  /* 0x0000000426107290 */ /* 0x000fe2000fffe0ff */
[----:B------:R-:W-:Y:S02]  /*9c50*/  SEL R89, R89, RZ, P0 ;  /* 0x000000ff59597207 */ /* 0x000fe40000000000 */
[----:B------:R-:W-:Y:S01]  /*9c60*/  SEL R36, R0, RZ, P1 ;  /* 0x000000ff00247207 */ /* 0x000fe20000800000 */
[----:B------:R-:W-:Y:S08]  /*9c70*/  BRA.U UP0, `(.L_x_148) ;  /* 0xffffffbd00fc7547 */ /* 0x000ff0000b83ffff */
[----:B------:R-:W3:Y:S01]  /*9c80*/  LDCU.64 UR4, c[0x0][0x888] ;  /* 0x00011100ff0477ac */ /* 0x000ee20008000a00 */
[----:B------:R-:W4:Y:S01]  /*9c90*/  LDCU.64 UR6, c[0x0][0x890] ;  /* 0x00011200ff0677ac */ /* 0x000f220008000a00 */
[----:B---3--:R-:W-:Y:S02]  /*9ca0*/  ISETP.NE.U32.AND P2, PT, RZ, UR4, PT ;  /* 0x00000004ff007c0c */ /* 0x008fe4000bf45070 */
[----:B----4-:R-:W-:Y:S02]  /*9cb0*/  ISETP.NE.U32.AND P1, PT, RZ, UR6, PT ;  /* 0x00000006ff007c0c */ /* 0x010fe4000bf25070 */
[----:B------:R-:W-:Y:S02]  /*9cc0*/  ISETP.NE.AND.EX P2, PT, RZ, UR5, PT, P2 ;  /* 0x00000005ff007c0c */ /* 0x000fe4000bf45320 */
[----:B------:R-:W-:-:S13]  /*9cd0*/  ISETP.NE.AND.EX P0, PT, RZ, UR7, PT, P1 ;  /* 0x00000007ff007c0c */ /* 0x000fda000bf05310 */
[----:B------:R-:W-:Y:S05]  /*9ce0*/  @P2 BRA P0, `(.L_x_149) ;  /* 0x00000000003c2947 */ /* 0x000fea0000000000 */
[----:B------:R-:W-:-:S13]  /*9cf0*/  ISETP.NE.AND.EX P1, PT, RZ, UR7, PT, P1 ;  /* 0x00000007ff007c0c */ /* 0x000fda000bf25310 */
[----:B------:R-:W-:Y:S05]  /*9d00*/  @P1 BRA `(.L_x_150) ;  /* 0x00000000000c1947 */ /* 0x000fea0003800000 */
[----:B------:R-:W-:-:S13]  /*9d10*/  FSETP.NEU.AND P0, PT, R41, RZ, PT ;  /* 0x000000ff2900720b */ /* 0x000fda0003f0d000 */
[----:B------:R-:W-:Y:S05]  /*9d20*/  @!P0 EXIT ;  /* 0x000000000000894d */ /* 0x000fea0003800000 */
[----:B------:R-:W-:Y:S05]  /*9d30*/  BRA `(.L_x_149) ;  /* 0x0000000000287947 */ /* 0x000fea0003800000 */
.L_x_150:
[----:B------:R-:W-:Y:S01]  /*9d40*/  ISETP.NE.AND P0, PT, R88, RZ, PT ;  /* 0x000000ff5800720c */ /* 0x000fe20003f05270 */
[----:B------:R-:W-:-:S12]  /*9d50*/  BSSY.RECONVERGENT B0, `(.L_x_149) ;  /* 0x0000008000007945 */ /* 0x000fd80003800200 */
[----:B------:R-:W-:Y:S05]  /*9d60*/  @P0 BRA `(.L_x_151) ;  /* 0x0000000000100947 */ /* 0x000fea0003800000 */
[----:B------:R-:W-:-:S04]  /*9d70*/  ISETP.NE.U32.AND P0, PT, RZ, UR4, PT ;  /* 0x00000004ff007c0c */ /* 0x000fc8000bf05070 */
[----:B------:R-:W-:-:S13]  /*9d80*/  ISETP.NE.AND.EX P0, PT, RZ, UR5, PT, P0 ;  /* 0x00000005ff007c0c */ /* 0x000fda000bf05300 */
[----:B------:R-:W-:Y:S05]  /*9d90*/  @!P0 EXIT ;  /* 0x000000000000894d */ /* 0x000fea0003800000 */
[----:B------:R-:W-:Y:S05]  /*9da0*/  BRA `(.L_x_152) ;  /* 0x0000000000087947 */ /* 0x000fea0003800000 */
.L_x_151:
[----:B------:R-:W-:-:S13]  /*9db0*/  FSETP.NEU.AND P0, PT, R41, RZ, PT ;  /* 0x000000ff2900720b */ /* 0x000fda0003f0d000 */
[----:B------:R-:W-:Y:S05]  /*9dc0*/  @!P0 EXIT ;  /* 0x000000000000894d */ /* 0x000fea0003800000 */
.L_x_152:
[----:B------:R-:W-:Y:S05]  /*9dd0*/  BSYNC.RECONVERGENT B0 ;  /* 0x0000000000007941 */ /* 0x000fea0003800200 */
.L_x_149:
[----:B------:R-:W-:Y:S01]  /*9de0*/  ULEA UR6, UR46, UR44, 0x3 ;  /* 0x0000002c2e067291 */ /* 0x000fe2000f8e18ff */
[----:B------:R-:W-:-:S04]  /*9df0*/  DEPBAR.LE SB0, 0x0 ;  /* 0x000080000000791a */ /* 0x000fc80000000000 */
[----:B------:R-:W-:-:S04]  /*9e00*/  UIADD3 UR6, UPT, UPT, UR6, 0x60, URZ ;  /* 0x0000006006067890 */ /* 0x000fc8000fffe0ff */
[----:B------:R-:W-:-:S09]  /*9e10*/  UPRMT UR6, UR47, 0x654, UR6 ;  /* 0x000006542f067896 */ /* 0x000fd20008000006 */
[----:B------:R-:W-:Y:S01]  /*9e20*/  SYNCS.ARRIVE.TRANS64.RED.A1T0 RZ, [UR6], RZ ;  /* 0x000000ffffff79a7 */ /* 0x000fe20008100406 */
[----:B------:R-:W-:Y:S05]  /*9e30*/  EXIT ;  /* 0x000000000000794d */ /* 0x000fea0003800000 */
.L_x_24:
[----:B---3--:R3:W4:Y:S02]  /*9e40*/  SYNCS.PHASECHK.TRANS64.TRYWAIT P0, [R3+URZ+0x100], R2 ;  /* 0x00010002030075a7 */ /* 0x00872400080011ff */
[----:B----4-:R-:W-:Y:S05]  /*9e50*/  @!P0 NANOSLEEP.SYNCS 0x989680 ;  /* 0x009896800000895d */ /* 0x010fea0003900000 */
[----:B------:R-:W4:Y:S02]  /*9e60*/  @!P0 SYNCS.PHASECHK.TRANS64 P0, [R3+URZ+0x100], R2 ;  /* 0x00010002030085a7 */ /* 0x000f2400080010ff */
[----:B----4-:R-:W-:Y:S05]  /*9e70*/  @!P0 BRA `(.L_x_24) ;  /* 0xfffffffc00f08947 */ /* 0x010fea000383ffff */
[----:B------:R-:W-:Y:S05]  /*9e80*/  BRA `(.L_x_153) ;  /* 0xffffff7c00087947 */ /* 0x000fea000383ffff */
.L_x_27:
[----:B--2---:R-:W-:-:S07]  /*9e90*/  MOV R0, UR5 ;  /* 0x0000000500007c02 */ /* 0x004fce0008000f00 */
.L_x_154:
[----:B--2---:R2:W3:Y:S02]  /*9ea0*/  SYNCS.PHASECHK.TRANS64.TRYWAIT P0, [R0+URZ+0x20], R3 ;  /* 0x00002003000075a7 */ /* 0x0044e400080011ff */
[----:B---3--:R-:W-:Y:S05]  /*9eb0*/  @!P0 NANOSLEEP.SYNCS 0x989680 ;  /* 0x009896800000895d */ /* 0x008fea0003900000 */
[----:B------:R-:W3:Y:S02]  /*9ec0*/  @!P0 SYNCS.PHASECHK.TRANS64 P0, [R0+URZ+0x20], R3 ;  /* 0x00002003000085a7 */ /* 0x000ee400080010ff */
[----:B---3--:R-:W-:Y:S05]  /*9ed0*/  @!P0 BRA `(.L_x_154) ;  /* 0xfffffffc00f08947 */ /* 0x008fea000383ffff */
[----:B------:R-:W-:Y:S05]  /*9ee0*/  BRA `(.L_x_26) ;  /* 0xffffff7c00607947 */ /* 0x000fea000383ffff */
.L_x_36:
[----:B-1----:R-:W-:-:S07]  /*9ef0*/  MOV R0, UR6 ;  /* 0x0000000600007c02 */ /* 0x002fce0008000f00 */
.L_x_155:
[----:B-1----:R1:W2:Y:S02]  /*9f00*/  SYNCS.PHASECHK.TRANS64.TRYWAIT P0, [R0+URZ+0x20], R3 ;  /* 0x00002003000075a7 */ /* 0x0022a400080011ff */
[----:B--2---:R-:W-:Y:S05]  /*9f10*/  @!P0 NANOSLEEP.SYNCS 0x989680 ;  /* 0x009896800000895d */ /* 0x004fea0003900000 */
[----:B------:R-:W2:Y:S02]  /*9f20*/  @!P0 SYNCS.PHASECHK.TRANS64 P0, [R0+URZ+0x20], R3 ;  /* 0x00002003000085a7 */ /* 0x000ea400080010ff */
[----:B--2---:R-:W-:Y:S05]  /*9f30*/  @!P0 BRA `(.L_x_155) ;  /* 0xfffffffc00f08947 */ /* 0x004fea000383ffff */
[----:B------:R-:W-:Y:S05]  /*9f40*/  BRA `(.L_x_35) ;  /* 0xffffff80006c7947 */ /* 0x000fea000383ffff */
.L_x_43:
[----:B-1----:R1:W4:Y:S02]  /*9f50*/  SYNCS.PHASECHK.TRANS64.TRYWAIT P0, [R3+URZ+0x90], R0 ;  /* 0x00009000030075a7 */ /* 0x00232400080011ff */
[----:B----4-:R-:W-:Y:S05]  /*9f60*/  @!P0 NANOSLEEP.SYNCS 0x989680 ;  /* 0x009896800000895d */ /* 0x010fea0003900000 */
[----:B------:R-:W4:Y:S02]  /*9f70*/  @!P0 SYNCS.PHASECHK.TRANS64 P0, [R3+URZ+0x90], R0 ;  /* 0x00009000030085a7 */ /* 0x000f2400080010ff */
[----:B----4-:R-:W-:Y:S05]  /*9f80*/  @!P0 BRA `(.L_x_43) ;  /* 0xfffffffc00f08947 */ /* 0x010fea000383ffff */
[----:B------:R-:W-:Y:S05]  /*9f90*/  BRA `(.L_x_156) ;  /* 0xffffff8400587947 */ /* 0x000fea000383ffff */
.L_x_47:
[----:B-1----:R-:W-:-:S07]  /*9fa0*/  MOV R0, UR4 ;  /* 0x0000000400007c02 */ /* 0x002fce0008000f00 */
.L_x_157:
[----:B-1----:R1:W2:Y:S02]  /*9fb0*/  SYNCS.PHASECHK.TRANS64.TRYWAIT P0, [R0+URZ], R3 ;  /* 0x00000003000075a7 */ /* 0x0022a400080011ff */
[----:B--2---:R-:W-:Y:S05]  /*9fc0*/  @!P0 NANOSLEEP.SYNCS 0x989680 ;  /* 0x009896800000895d */ /* 0x004fea0003900000 */
[----:B------:R-:W2:Y:S02]  /*9fd0*/  @!P0 SYNCS.PHASECHK.TRANS64 P0, [R0+URZ], R3 ;  /* 0x00000003000085a7 */ /* 0x000ea400080010ff */
[----:B--2---:R-:W-:Y:S05]  /*9fe0*/  @!P0 BRA `(.L_x_157) ;  /* 0xfffffffc00f08947 */ /* 0x004fea000383ffff */
[----:B------:R-:W-:Y:S05]  /*9ff0*/  BRA `(.L_x_158) ;  /* 0xffffff8c00007947 */ /* 0x000fea000383ffff */
.L_x_48:
[----:B------:R-:W-:-:S07]  /*a000*/  MOV R0, UR5 ;  /* 0x0000000500007c02 */ /* 0x000fce0008000f00 */
.L_x_159:
[----:B-1----:R1:W2:Y:S02]  /*a010*/  SYNCS.PHASECHK.TRANS64.TRYWAIT P0, [R0+URZ], R3 ;  /* 0x00000003000075a7 */ /* 0x0022a400080011ff */
[----:B--2---:R-:W-:Y:S05]  /*a020*/  @!P0 NANOSLEEP.SYNCS 0x989680 ;  /* 0x009896800000895d */ /* 0x004fea0003900000 */
[----:B------:R-:W2:Y:S02]  /*a030*/  @!P0 SYNCS.PHASECHK.TRANS64 P0, [R0+URZ], R3 ;  /* 0x00000003000085a7 */ /* 0x000ea400080010ff */
[----:B--2---:R-:W-:Y:S05]  /*a040*/  @!P0 BRA `(.L_x_159) ;  /* 0xfffffffc00f08947 */ /* 0x004fea000383ffff */
[----:B------:R-:W-:Y:S05]  /*a050*/  BRA `(.L_x_160) ;  /* 0xffffff8c000c7947 */ /* 0x000fea000383ffff */
.L_x_49:
[----:B------:R-:W-:-:S07]  /*a060*/  MOV R0, UR5 ;  /* 0x0000000500007c02 */ /* 0x000fce0008000f00 */
.L_x_161:
[----:B-1----:R1:W2:Y:S02]  /*a070*/  SYNCS.PHASECHK.TRANS64.TRYWAIT P0, [R0+URZ], R3 ;  /* 0x00000003000075a7 */ /* 0x0022a400080011ff */
[----:B--2---:R-:W-:Y:S05]  /*a080*/  @!P0 NANOSLEEP.SYNCS 0x989680 ;  /* 0x009896800000895d */ /* 0x004fea0003900000 */
[----:B------:R-:W2:Y:S02]  /*a090*/  @!P0 SYNCS.PHASECHK.TRANS64 P0, [R0+URZ], R3 ;  /* 0x00000003000085a7 */ /* 0x000ea400080010ff */
[----:B--2---:R-:W-:Y:S05]  /*a0a0*/  @!P0 BRA `(.L_x_161) ;  /* 0xfffffffc00f08947 */ /* 0x004fea000383ffff */
[----:B------:R-:W-:Y:S05]  /*a0b0*/  BRA `(.L_x_162) ;  /* 0xffffff8c00187947 */ /* 0x000fea000383ffff */
.L_x_52:
[----:B--2---:R2:W3:Y:S02]  /*a0c0*/  SYNCS.PHASECHK.TRANS64.TRYWAIT P0, [R2+URZ+0xf0], R5 ;  /* 0x0000f005020075a7 */ /* 0x0044e400080011ff */
[----:B---3--:R-:W-:Y:S05]  /*a0d0*/  @!P0 NANOSLEEP.SYNCS 0x989680 ;  /* 0x009896800000895d */ /* 0x008fea0003900000 */
[----:B------:R-:W3:Y:S02]  /*a0e0*/  @!P0 SYNCS.PHASECHK.TRANS64 P0, [R2+URZ+0xf0], R5 ;  /* 0x0000f005020085a7 */ /* 0x000ee400080010ff */
[----:B---3--:R-:W-:Y:S05]  /*a0f0*/  @!P0 BRA `(.L_x_52) ;  /* 0xfffffffc00f08947 */ /* 0x008fea000383ffff */
[----:B------:R-:W-:Y:S05]  /*a100*/  BRA `(.L_x_163) ;  /* 0xffffff8c00747947 */ /* 0x000fea000383ffff */
.L_x_53:
[----:B------:R-:W-:-:S07]  /*a110*/  MOV R2, UR4 ;  /* 0x0000000400027c02 */ /* 0x000fce0008000f00 */
.L_x_164:
[----:B--2---:R2:W3:Y:S02]  /*a120*/  SYNCS.PHASECHK.TRANS64.TRYWAIT P0, [R2+URZ+0xa0], R5 ;  /* 0x0000a005020075a7 */ /* 0x0044e400080011ff */
[----:B---3--:R-:W-:Y:S05]  /*a130*/  @!P0 NANOSLEEP.SYNCS 0x989680 ;  /* 0x009896800000895d */ /* 0x008fea0003900000 */
[----:B------:R-:W3:Y:S02]  /*a140*/  @!P0 SYNCS.PHASECHK.TRANS64 P0, [R2+URZ+0xa0], R5 ;  /* 0x0000a005020085a7 */ /* 0x000ee400080010ff */
[----:B---3--:R-:W-:Y:S05]  /*a150*/  @!P0 BRA `(.L_x_164) ;  /* 0xfffffffc00f08947 */ /* 0x008fea000383ffff */
[----:B------:R-:W-:Y:S05]  /*a160*/  BRA `(.L_x_165) ;  /* 0xffffff8c00847947 */ /* 0x000fea000383ffff */
.L_x_54:
[----:B--2---:R2:W3:Y:S02]  /*a170*/  SYNCS.PHASECHK.TRANS64.TRYWAIT P1, [R2+URZ+0x90], R5 ;  /* 0x00009005020075a7 */ /* 0x0044e400080211ff */
[----:B---3--:R-:W-:Y:S05]  /*a180*/  @!P1 NANOSLEEP.SYNCS 0x989680 ;  /* 0x009896800000995d */ /* 0x008fea0003900000 */
[----:B------:R-:W3:Y:S02]  /*a190*/  @!P1 SYNCS.PHASECHK.TRANS64 P1, [R2+URZ+0x90], R5 ;  /* 0x00009005020095a7 */ /* 0x000ee400080210ff */
[----:B---3--:R-:W-:Y:S05]  /*a1a0*/  @!P1 BRA `(.L_x_54) ;  /* 0xfffffffc00f09947 */ /* 0x008fea000383ffff */
[----:B------:R-:W-:Y:S05]  /*a1b0*/  BRA `(.L_x_166) ;  /* 0xffffff8c00b47947 */ /* 0x000fea000383ffff */
.L_x_57:
[----:B------:R-:W-:-:S07]  /*a1c0*/  MOV R0, UR4 ;  /* 0x0000000400007c02 */ /* 0x000fce0008000f00 */
.L_x_167:
[----:B--2---:R2:W3:Y:S02]  /*a1d0*/  SYNCS.PHASECHK.TRANS64.TRYWAIT P0, [R0+URZ+0xa0], R3 ;  /* 0x0000a003000075a7 */ /* 0x0044e400080011ff */
[----:B---3--:R-:W-:Y:S05]  /*a1e0*/  @!P0 NANOSLEEP.SYNCS 0x989680 ;  /* 0x009896800000895d */ /* 0x008fea0003900000 */
[----:B------:R-:W3:Y:S02]  /*a1f0*/  @!P0 SYNCS.PHASECHK.TRANS64 P0, [R0+URZ+0xa0], R3 ;  /* 0x0000a003000085a7 */ /* 0x000ee400080010ff */
[----:B---3--:R-:W-:Y:S05]  /*a200*/  @!P0 BRA `(.L_x_167) ;  /* 0xfffffffc00f08947 */ /* 0x008fea000383ffff */
[----:B------:R-:W-:Y:S05]  /*a210*/  BRA `(.L_x_56) ;  /* 0xffffff9000087947 */ /* 0x000fea000383ffff */
.L_x_66:
[----:B--2---:R-:W-:-:S04]  /*a220*/  MOV R0, UR5 ;  /* 0x0000000500007c02 */ /* 0x004fc80008000f00 */
[----:B------:R2:W3:Y:S03]  /*a230*/  SYNCS.PHASECHK.TRANS64.TRYWAIT P0, [R0+URZ+0x8], R7 ;  /* 0x00000807000075a7 */ /* 0x0004e600080011ff */
[----:B---3--:R-:W-:Y:S05]  /*a240*/  @!P0 NANOSLEEP.SYNCS 0x989680 ;  /* 0x009896800000895d */ /* 0x008fea0003900000 */
[----:B------:R-:W3:Y:S02]  /*a250*/  @!P0 SYNCS.PHASECHK.TRANS64 P0, [R0+URZ+0x8], R7 ;  /* 0x00000807000085a7 */ /* 0x000ee400080010ff */
[----:B---3--:R-:W-:Y:S05]  /*a260*/  @!P0 BRA `(.L_x_66) ;  /* 0xfffffffc00ec8947 */ /* 0x008fea000383ffff */
[----:B------:R-:W-:Y:S05]  /*a270*/  BRA `(.L_x_65) ;  /* 0xffffff9000bc7947 */ /* 0x000fea000383ffff */
.L_x_68:
[----:B------:R-:W-:Y:S01]  /*a280*/  BSSY B0, `(.L_x_168) ;  /* 0x0000006000007945 */ /* 0x000fe20003800000 */
[----:B------:R-:W-:-:S07]  /*a290*/  MOV R15, 0xffffffff ;  /* 0xffffffff000f7802 */ /* 0x000fce0000000f00 */
[----:B-12--5:R-:W-:Y:S05]  /*a2a0*/  WARPSYNC.COLLECTIVE R15, `(.L_x_169) ;  /* 0x000000000f0c7348 */ /* 0x026fea0003c00000 */
[----:B------:R-:W-:Y:S02]  /*a2b0*/  ELECT P6, UR79, PT ;  /* 0x00000000004f782f */ /* 0x000fe400038c0000 */
[----:B------:R-:W-:Y:S01]  /*a2c0*/  MOV R14, UR79 ;  /* 0x0000004f000e7c02 */ /* 0x000fe20008000f00 */
[----:B-12--5:R-:W-:Y:S10]  /*a2d0*/  ENDCOLLECTIVE ;  /* 0x000000000000791b */ /* 0x026ff40003800000 */
.L_x_169:
[----:B------:R-:W-:Y:S05]  /*a2e0*/  BSYNC B0 ;  /* 0x0000000000007941 */ /* 0x000fea0003800000 */
.L_x_168:
[----:B------:R-:W-:Y:S01]  /*a2f0*/  PLOP3.LUT P0, PT, P6, PT, PT, 0x80, 0x8 ;  /* 0x000000000008781c */ /* 0x000fe2000370f070 */
[----:B------:R-:W-:-:S12]  /*a300*/  BRA `(.L_x_170) ;  /* 0xffffff9000e87947 */ /* 0x000fd8000383ffff */
.L_x_70:
[----:B--2---:R-:W-:-:S04]  /*a310*/  MOV R0, UR5 ;  /* 0x0000000500007c02 */ /* 0x004fc80008000f00 */
[----:B------:R2:W3:Y:S03]  /*a320*/  SYNCS.PHASECHK.TRANS64.TRYWAIT P0, [R0+URZ+0x8], R5 ;  /* 0x00000805000075a7 */ /* 0x0004e600080011ff */
[----:B---3--:R-:W-:Y:S05]  /*a330*/  @!P0 NANOSLEEP.SYNCS 0x989680 ;  /* 0x009896800000895d */ /* 0x008fea0003900000 */
[----:B------:R-:W3:Y:S02]  /*a340*/  @!P0 SYNCS.PHASECHK.TRANS64 P0, [R0+URZ+0x8], R5 ;  /* 0x00000805000085a7 */ /* 0x000ee400080010ff */
[----:B---3--:R-:W-:Y:S05]  /*a350*/  @!P0 BRA `(.L_x_70) ;  /* 0xfffffffc00ec8947 */ /* 0x008fea000383ffff */
[----:B------:R-:W-:Y:S05]  /*a360*/  BRA `(.L_x_69) ;  /* 0xffffff9000ec7947 */ /* 0x000fea000383ffff */
.L_x_71:
[----:B-1----:R1:W2:Y:S02]  /*a370*/  SYNCS.PHASECHK.TRANS64.TRYWAIT P0, [R0+URZ+0x90], R5 ;  /* 0x00009005000075a7 */ /* 0x0022a400080011ff */
[----:B--2---:R-:W-:Y:S05]  /*a380*/  @!P0 NANOSLEEP.SYNCS 0x989680 ;  /* 0x009896800000895d */ /* 0x004fea0003900000 */
[----:B------:R-:W2:Y:S02]  /*a390*/  @!P0 SYNCS.PHASECHK.TRANS64 P0, [R0+URZ+0x90], R5 ;  /* 0x00009005000085a7 */ /* 0x000ea400080010ff */
[----:B--2---:R-:W-:Y:S05]  /*a3a0*/  @!P0 BRA `(.L_x_71) ;  /* 0xfffffffc00f08947 */ /* 0x004fea000383ffff */
[----:B------:R-:W-:Y:S05]  /*a3b0*/  BRA `(.L_x_171) ;  /* 0xffffff9400f87947 */ /* 0x000fea000383ffff */
.L_x_73:
[----:B------:R-:W-:-:S07]  /*a3c0*/  MOV R0, UR46 ;  /* 0x0000002e00007c02 */ /* 0x000fce0008000f00 */
.L_x_172:
[----:B-1----:R1:W2:Y:S02]  /*a3d0*/  SYNCS.PHASECHK.TRANS64.TRYWAIT P0, [R0+URZ+0xd0], R5 ;  /* 0x0000d005000075a7 */ /* 0x0022a400080011ff */
[----:B--2---:R-:W-:Y:S05]  /*a3e0*/  @!P0 NANOSLEEP.SYNCS 0x989680 ;  /* 0x009896800000895d */ /* 0x004fea0003900000 */
[----:B------:R-:W2:Y:S02]  /*a3f0*/  @!P0 SYNCS.PHASECHK.TRANS64 P0, [R0+URZ+0xd0], R5 ;  /* 0x0000d005000085a7 */ /* 0x000ea400080010ff */
[----:B--2---:R-:W-:Y:S05]  /*a400*/  @!P0 BRA `(.L_x_172) ;  /* 0xfffffffc00f08947 */ /* 0x004fea000383ffff */
[----:B------:R-:W-:Y:S05]  /*a410*/  BRA `(.L_x_173) ;  /* 0xffffff9800447947 */ /* 0x000fea000383ffff */
.L_x_76:
[----:B------:R-:W-:Y:S07]  /*a420*/  MOV R0, UR7 ;  /* 0x0000000700007c02 */ /* 0x000fee0008000f00 */
.L_x_174:
[----:B-1----:R1:W2:Y:S02]  /*a430*/  SYNCS.PHASECHK.TRANS64.TRYWAIT P0, [R0+URZ], R5 ;  /* 0x00000005000075a7 */ /* 0x0022a400080011ff */
[----:B--2---:R-:W-:Y:S05]  /*a440*/  @!P0 NANOSLEEP.SYNCS 0x989680 ;  /* 0x009896800000895d */ /* 0x004fea0003900000 */
[----:B------:R-:W2:Y:S02]  /*a450*/  @!P0 SYNCS.PHASECHK.TRANS64 P0, [R0+URZ], R5 ;  /* 0x00000005000085a7 */ /* 0x000ea400080010ff */
[----:B--2---:R-:W-:Y:S05]  /*a460*/  @!P0 BRA `(.L_x_174) ;  /* 0xfffffffc00f08947 */ /* 0x004fea000383ffff */
[----:B------:R-:W-:Y:S05]  /*a470*/  BRA `(.L_x_75) ;  /* 0xffffff9800587947 */ /* 0x000fea000383ffff */
.L_x_80:
[----:B-1----:R-:W-:-:S07]  /*a480*/  MOV R0, UR4 ;  /* 0x0000000400007c02 */ /* 0x002fce0008000f00 */
.L_x_175:
[----:B-1----:R1:W2:Y:S02]  /*a490*/  SYNCS.PHASECHK.TRANS64.TRYWAIT P0, [R0+URZ], R3 ;  /* 0x00000003000075a7 */ /* 0x0022a400080011ff */
[----:B--2---:R-:W-:Y:S05]  /*a4a0*/  @!P0 NANOSLEEP.SYNCS 0x989680 ;  /* 0x009896800000895d */ /* 0x004fea0003900000 */
[----:B------:R-:W2:Y:S02]  /*a4b0*/  @!P0 SYNCS.PHASECHK.TRANS64 P0, [R0+URZ], R3 ;  /* 0x00000003000085a7 */ /* 0x000ea400080010ff */
[----:B--2---:R-:W-:Y:S05]  /*a4c0*/  @!P0 BRA `(.L_x_175) ;  /* 0xfffffffc00f08947 */ /* 0x004fea000383ffff */
[----:B------:R-:W-:Y:S05]  /*a4d0*/  BRA `(.L_x_176) ;  /* 0xffffff9c009c7947 */ /* 0x000fea000383ffff */
.L_x_81:
[----:B------:R-:W-:-:S07]  /*a4e0*/  MOV R0, UR5 ;  /* 0x0000000500007c02 */ /* 0x000fce0008000f00 */
.L_x_177:
[----:B-1----:R1:W2:Y:S02]  /*a4f0*/  SYNCS.PHASECHK.TRANS64.TRYWAIT P0, [R0+URZ], R3 ;  /* 0x00000003000075a7 */ /* 0x0022a400080011ff */
[----:B--2---:R-:W-:Y:S05]  /*a500*/  @!P0 NANOSLEEP.SYNCS 0x989680 ;  /* 0x009896800000895d */ /* 0x004fea0003900000 */
[----:B------:R-:W2:Y:S02]  /*a510*/  @!P0 SYNCS.PHASECHK.TRANS64 P0, [R0+URZ], R3 ;  /* 0x00000003000085a7 */ /* 0x000ea400080010ff */
[----:B--2---:R-:W-:Y:S05]  /*a520*/  @!P0 BRA `(.L_x_177) ;  /* 0xfffffffc00f08947 */ /* 0x004fea000383ffff */
[----:B------:R-:W-:Y:S05]  /*a530*/  BRA `(.L_x_178) ;  /* 0xffffff9c00a87947 */ /* 0x000fea000383ffff */
.L_x_82:
[----:B------:R-:W-:-:S07]  /*a540*/  MOV R0, UR5 ;  /* 0x0000000500007c02 */ /* 0x000fce0008000f00 */
.L_x_179:
[----:B-1----:R1:W2:Y:S02]  /*a550*/  SYNCS.PHASECHK.TRANS64.TRYWAIT P0, [R0+URZ], R3 ;  /* 0x00000003000075a7 */ /* 0x0022a400080011ff */
[----:B--2---:R-:W-:Y:S05]  /*a560*/  @!P0 NANOSLEEP.SYNCS 0x989680 ;  /* 0x009896800000895d */ /* 0x004fea0003900000 */
[----:B------:R-:W2:Y:S02]  /*a570*/  @!P0 SYNCS.PHASECHK.TRANS64 P0, [R0+URZ], R3 ;  /* 0x00000003000085a7 */ /* 0x000ea400080010ff */
[----:B--2---:R-:W-:Y:S05]  /*a580*/  @!P0 BRA `(.L_x_179) ;  /* 0xfffffffc00f08947 */ /* 0x004fea000383ffff */
[----:B------:R-:W-:Y:S05]  /*a590*/  BRA `(.L_x_180) ;  /* 0xffffff9c00b47947 */ /* 0x000fea000383ffff */
.L_x_85:
[----:B------:R-:W-:-:S07]  /*a5a0*/  MOV R0, UR41 ;  /* 0x0000002900007c02 */ /* 0x000fce0008000f00 */
.L_x_181:
[----:B-1----:R1:W2:Y:S02]  /*a5b0*/  SYNCS.PHASECHK.TRANS64.TRYWAIT P1, [R0+URZ+0x110], R3 ;  /* 0x00011003000075a7 */ /* 0x0022a400080211ff */
[----:B--2---:R-:W-:Y:S05]  /*a5c0*/  @!P1 NANOSLEEP.SYNCS 0x989680 ;  /* 0x009896800000995d */ /* 0x004fea0003900000 */
[----:B------:R-:W2:Y:S02]  /*a5d0*/  @!P1 SYNCS.PHASECHK.TRANS64 P1, [R0+URZ+0x110], R3 ;  /* 0x00011003000095a7 */ /* 0x000ea400080210ff */
[----:B--2---:R-:W-:Y:S05]  /*a5e0*/  @!P1 BRA `(.L_x_181) ;  /* 0xfffffffc00f09947 */ /* 0x004fea000383ffff */
[----:B------:R-:W-:Y:S05]  /*a5f0*/  BRA `(.L_x_182) ;  /* 0xffffffa000007947 */ /* 0x000fea000383ffff */
.L_x_90:
[----:B---3--:R3:W4:Y:S02]  /*a600*/  SYNCS.PHASECHK.TRANS64.TRYWAIT P0, [R12+URZ+0x90], R9 ;  /* 0x000090090c0075a7 */ /* 0x00872400080011ff */
[----:B----4-:R-:W-:Y:S05]  /*a610*/  @!P0 NANOSLEEP.SYNCS 0x989680 ;  /* 0x009896800000895d */ /* 0x010fea0003900000 */
[----:B------:R-:W4:Y:S02]  /*a620*/  @!P0 SYNCS.PHASECHK.TRANS64 P0, [R12+URZ+0x90], R9 ;  /* 0x000090090c0085a7 */ /* 0x000f2400080010ff */
[----:B----4-:R-:W-:Y:S05]  /*a630*/  @!P0 BRA `(.L_x_90) ;  /* 0xfffffffc00f08947 */ /* 0x010fea000383ffff */
[----:B------:R-:W-:Y:S05]  /*a640*/  BRA `(.L_x_183) ;  /* 0xffffffa400287947 */ /* 0x000fea000383ffff */
.L_x_93:
[----:B------:R-:W-:Y:S07]  /*a650*/  MOV R0, UR21 ;  /* 0x0000001500007c02 */ /* 0x000fee0008000f00 */
.L_x_184:
[----:B-1----:R1:W3:Y:S02]  /*a660*/  SYNCS.PHASECHK.TRANS64.TRYWAIT P2, [R0+URZ+0x88], R11 ;  /* 0x0000880b000075a7 */ /* 0x0022e400080411ff */
[----:B---3--:R-:W-:Y:S05]  /*a670*/  @!P2 NANOSLEEP.SYNCS 0x989680 ;  /* 0x009896800000a95d */ /* 0x008fea0003900000 */
[----:B------:R-:W3:Y:S02]  /*a680*/  @!P2 SYNCS.PHASECHK.TRANS64 P2, [R0+URZ+0x88], R11 ;  /* 0x0000880b0000a5a7 */ /* 0x000ee400080410ff */
[----:B---3--:R-:W-:Y:S05]  /*a690*/  @!P2 BRA `(.L_x_184) ;  /* 0xfffffffc00f0a947 */ /* 0x008fea000383ffff */
[----:B------:R-:W-:Y:S05]  /*a6a0*/  BRA `(.L_x_92) ;  /* 0xffffffa800907947 */ /* 0x000fea000383ffff */
.L_x_96:
[----:B---3--:R-:W-:Y:S07]  /*a6b0*/  MOV R0, UR21 ;  /* 0x0000001500007c02 */ /* 0x008fee0008000f00 */
.L_x_185:
[----:B-1----:R1:W3:Y:S02]  /*a6c0*/  SYNCS.PHASECHK.TRANS64.TRYWAIT P0, [R0+URZ+0x60], R9 ;  /* 0x00006009000075a7 */ /* 0x0022e400080011ff */
[----:B---3--:R-:W-:Y:S05]  /*a6d0*/  @!P0 NANOSLEEP.SYNCS 0x989680 ;  /* 0x009896800000895d */ /* 0x008fea0003900000 */
[----:B------:R-:W3:Y:S02]  /*a6e0*/  @!P0 SYNCS.PHASECHK.TRANS64 P0, [R0+URZ+0x60], R9 ;  /* 0x00006009000085a7 */ /* 0x000ee400080010ff */
[----:B---3--:R-:W-:Y:S05]  /*a6f0*/  @!P0 BRA `(.L_x_185) ;  /* 0xfffffffc00f08947 */ /* 0x008fea000383ffff */
[----:B------:R-:W-:Y:S05]  /*a700*/  BRA `(.L_x_186) ;  /* 0xffffffa800ec7947 */ /* 0x000fea000383ffff */
.L_x_97:
[----:B------:R-:W-:Y:S07]  /*a710*/  MOV R0, UR21 ;  /* 0x0000001500007c02 */ /* 0x000fee0008000f00 */
.L_x_187:
[----:B-1----:R1:W3:Y:S02]  /*a720*/  SYNCS.PHASECHK.TRANS64.TRYWAIT P0, [R0+URZ+0x68], R9 ;  /* 0x00006809000075a7 */ /* 0x0022e400080011ff */
[----:B---3--:R-:W-:Y:S05]  /*a730*/  @!P0 NANOSLEEP.SYNCS 0x989680 ;  /* 0x009896800000895d */ /* 0x008fea0003900000 */
[----:B------:R-:W3:Y:S02]  /*a740*/  @!P0 SYNCS.PHASECHK.TRANS64 P0, [R0+URZ+0x68], R9 ;  /* 0x00006809000085a7 */ /* 0x000ee400080010ff */
[----:B---3--:R-:W-:Y:S05]  /*a750*/  @!P0 BRA `(.L_x_187) ;  /* 0xfffffffc00f08947 */ /* 0x008fea000383ffff */
[----:B------:R-:W-:Y:S05]  /*a760*/  BRA `(.L_x_188) ;  /* 0xffffffac00287947 */ /* 0x000fea000383ffff */
.L_x_98:
[----:B------:R-:W-:Y:S07]  /*a770*/  MOV R0, UR21 ;  /* 0x0000001500007c02 */ /* 0x000fee0008000f00 */
.L_x_189:
[----:B-1----:R1:W3:Y:S02]  /*a780*/  SYNCS.PHASECHK.TRANS64.TRYWAIT P0, [R0+URZ+0x70], R9 ;  /* 0x00007009000075a7 */ /* 0x0022e400080011ff */
[----:B---3--:R-:W-:Y:S05]  /*a790*/  @!P0 NANOSLEEP.SYNCS 0x989680 ;  /* 0x009896800000895d */ /* 0x008fea0003900000 */
[----:B------:R-:W3:Y:S02]  /*a7a0*/  @!P0 SYNCS.PHASECHK.TRANS64 P0, [R0+URZ+0x70], R9 ;  /* 0x00007009000085a7 */ /* 0x000ee400080010ff */
[----:B---3--:R-:W-:Y:S05]  /*a7b0*/  @!P0 BRA `(.L_x_189) ;  /* 0xfffffffc00f08947 */ /* 0x008fea000383ffff */
[----:B------:R-:W-:Y:S05]  /*a7c0*/  BRA `(.L_x_190) ;  /* 0xffffffac00707947 */ /* 0x000fea000383ffff */
.L_x_99:
[----:B------:R-:W-:Y:S07]  /*a7d0*/  MOV R0, UR21 ;  /* 0x0000001500007c02 */ /* 0x000fee0008000f00 */
.L_x_191:
[----:B-1----:R1:W3:Y:S02]  /*a7e0*/  SYNCS.PHASECHK.TRANS64.TRYWAIT P0, [R0+URZ+0x78], R9 ;  /* 0x00007809000075a7 */ /* 0x0022e400080011ff */
[----:B---3--:R-:W-:Y:S05]  /*a7f0*/  @!P0 NANOSLEEP.SYNCS 0x989680 ;  /* 0x009896800000895d */ /* 0x008fea0003900000 */
[----:B------:R-:W3:Y:S02]  /*a800*/  @!P0 SYNCS.PHASECHK.TRANS64 P0, [R0+URZ+0x78], R9 ;  /* 0x00007809000085a7 */ /* 0x000ee400080010ff */
[----:B---3--:R-:W-:Y:S05]  /*a810*/  @!P0 BRA `(.L_x_191) ;  /* 0xfffffffc00f08947 */ /* 0x008fea000383ffff */
[----:B------:R-:W-:Y:S05]  /*a820*/  BRA `(.L_x_192) ;  /* 0xffffffac00b47947 */ /* 0x000fea000383ffff */
.L_x_101:
[----:B------:R-:W-:-:S07]  /*a830*/  MOV R0, UR21 ;  /* 0x0000001500007c02 */ /* 0x000fce0008000f00 */
.L_x_193:
[----:B-1----:R1:W4:Y:S02]  /*a840*/  SYNCS.PHASECHK.TRANS64.TRYWAIT P0, [R0+URZ+0x60], R3 ;  /* 0x00006003000075a7 */ /* 0x00232400080011ff */
[----:B----4-:R-:W-:Y:S05]  /*a850*/  @!P0 NANOSLEEP.SYNCS 0x989680 ;  /* 0x009896800000895d */ /* 0x010fea0003900000 */
[----:B------:R-:W4:Y:S02]  /*a860*/  @!P0 SYNCS.PHASECHK.TRANS64 P0, [R0+URZ+0x60], R3 ;  /* 0x00006003000085a7 */ /* 0x000f2400080010ff */
[----:B----4-:R-:W-:Y:S05]  /*a870*/  @!P0 BRA `(.L_x_193) ;  /* 0xfffffffc00f08947 */ /* 0x010fea000383ffff */
[----:B------:R-:W-:Y:S05]  /*a880*/  BRA `(.L_x_194) ;  /* 0xffffffb000287947 */ /* 0x000fea000383ffff */
.L_x_102:
[----:B-1----:R-:W-:-:S07]  /*a890*/  MOV R0, UR21 ;  /* 0x0000001500007c02 */ /* 0x002fce0008000f00 */
.L_x_195:
[----:B-1----:R1:W4:Y:S02]  /*a8a0*/  SYNCS.PHASECHK.TRANS64.TRYWAIT P0, [R0+URZ+0x68], R3 ;  /* 0x00006803000075a7 */ /* 0x00232400080011ff */
[----:B----4-:R-:W-:Y:S05]  /*a8b0*/  @!P0 NANOSLEEP.SYNCS 0x989680 ;  /* 0x009896800000895d */ /* 0x010fea0003900000 */
[----:B------:R-:W4:Y:S02]  /*a8c0*/  @!P0 SYNCS.PHASECHK.TRANS64 P0, [R0+URZ+0x68], R3 ;  /* 0x00006803000085a7 */ /* 0x000f2400080010ff */
[----:B----4-:R-:W-:Y:S05]  /*a8d0*/  @!P0 BRA `(.L_x_195) ;  /* 0xfffffffc00f08947 */ /* 0x010fea000383ffff */
[----:B------:R-:W-:Y:S05]  /*a8e0*/  BRA `(.L_x_196) ;  /* 0xffffffb000187947 */ /* 0x000fea000383ffff */
.L_x_103:
[----:B-1----:R-:W-:-:S07]  /*a8f0*/  MOV R0, UR21 ;  /* 0x0000001500007c02 */ /* 0x002fce0008000f00 */
.L_x_197:
[----:B-1----:R1:W4:Y:S02]  /*a900*/  SYNCS.PHASECHK.TRANS64.TRYWAIT P0, [R0+URZ+0x70], R3 ;  /* 0x00007003000075a7 */ /* 0x00232400080011ff */
[----:B----4-:R-:W-:Y:S05]  /*a910*/  @!P0 NANOSLEEP.SYNCS 0x989680 ;  /* 0x009896800000895d */ /* 0x010fea0003900000 */
[----:B------:R-:W4:Y:S02]  /*a920*/  @!P0 SYNCS.PHASECHK.TRANS64 P0, [R0+URZ+0x70], R3 ;  /* 0x00007003000085a7 */ /* 0x000f2400080010ff */
[----:B----4-:R-:W-:Y:S05]  /*a930*/  @!P0 BRA `(.L_x_197) ;  /* 0xfffffffc00f08947 */ /* 0x010fea000383ffff */
[----:B------:R-:W-:Y:S05]  /*a940*/  BRA `(.L_x_198) ;  /* 0xffffffb000087947 */ /* 0x000fea000383ffff */
.L_x_105:
[----:B--2---:R2:W3:Y:S02]  /*a950*/  SYNCS.PHASECHK.TRANS64.TRYWAIT P0, [R3+URZ+0x90], R0 ;  /* 0x00009000030075a7 */ /* 0x0044e400080011ff */
[----:B---3--:R-:W-:Y:S05]  /*a960*/  @!P0 NANOSLEEP.SYNCS 0x989680 ;  /* 0x009896800000895d */ /* 0x008fea0003900000 */
[----:B------:R-:W3:Y:S02]  /*a970*/  @!P0 SYNCS.PHASECHK.TRANS64 P0, [R3+URZ+0x90], R0 ;  /* 0x00009000030085a7 */ /* 0x000ee400080010ff */
[----:B---3--:R-:W-:Y:S05]  /*a980*/  @!P0 BRA `(.L_x_105) ;  /* 0xfffffffc00f08947 */ /* 0x008fea000383ffff */
[----:B------:R-:W-:Y:S05]  /*a990*/  BRA `(.L_x_199) ;  /* 0xffffffb000c87947 */ /* 0x000fea000383ffff */
.L_x_116:
[----:B-1----:R-:W-:Y:S04]  /*a9a0*/  MOV R0, UR44 ;  /* 0x0000002c00007c02 */ /* 0x002fe80008000f00 */
[----:B------:R1:W2:Y:S03]  /*a9b0*/  SYNCS.PHASECHK.TRANS64.TRYWAIT P0, [R0+URZ+0x40], R5 ;  /* 0x00004005000075a7 */ /* 0x0002a600080011ff */
[----:B--2---:R-:W-:Y:S05]  /*a9c0*/  @!P0 NANOSLEEP.SYNCS 0x989680 ;  /* 0x009896800000895d */ /* 0x004fea0003900000 */
[----:B------:R-:W2:Y:S02]  /*a9d0*/  @!P0 SYNCS.PHASECHK.TRANS64 P0, [R0+URZ+0x40], R5 ;  /* 0x00004005000085a7 */ /* 0x000ea400080010ff */
[----:B--2---:R-:W-:Y:S05]  /*a9e0*/  @!P0 BRA `(.L_x_116) ;  /* 0xfffffffc00ec8947 */ /* 0x004fea000383ffff */
[----:B------:R-:W-:Y:S05]  /*a9f0*/  BRA `(.L_x_115) ;  /* 0xffffffc0001c7947 */ /* 0x000fea000383ffff */
.L_x_118:
[----:B-1----:R1:W3:Y:S02]  /*aa00*/  SYNCS.PHASECHK.TRANS64.TRYWAIT P1, [R100+URZ+0xb0], R3 ;  /* 0x0000b003640075a7 */ /* 0x0022e400080211ff */
[----:B---3--:R-:W-:Y:S05]  /*aa10*/  @!P1 NANOSLEEP.SYNCS 0x989680 ;  /* 0x009896800000995d */ /* 0x008fea0003900000 */
[----:B------:R-:W3:Y:S02]  /*aa20*/  @!P1 SYNCS.PHASECHK.TRANS64 P1, [R100+URZ+0xb0], R3 ;  /* 0x0000b003640095a7 */ /* 0x000ee400080210ff */
[----:B---3--:R-:W-:Y:S05]  /*aa30*/  @!P1 BRA `(.L_x_118) ;  /* 0xfffffffc00f09947 */ /* 0x008fea000383ffff */
[----:B------:R-:W-:Y:S05]  /*aa40*/  BRA `(.L_x_117) ;  /* 0xffffffc000447947 */ /* 0x000fea000383ffff */
.L_x_127:
[----:B---3--:R3:W4:Y:S02]  /*aa50*/  SYNCS.PHASECHK.TRANS64.TRYWAIT P0, [R3+URZ+0x40], R0 ;  /* 0x00004000030075a7 */ /* 0x00872400080011ff */
[----:B----4-:R-:W-:Y:S05]  /*aa60*/  @!P0 NANOSLEEP.SYNCS 0x989680 ;  /* 0x009896800000895d */ /* 0x010fea0003900000 */
[----:B------:R-:W4:Y:S02]  /*aa70*/  @!P0 SYNCS.PHASECHK.TRANS64 P0, [R3+URZ+0x40], R0 ;  /* 0x00004000030085a7 */ /* 0x000f2400080010ff */
[----:B----4-:R-:W-:Y:S05]  /*aa80*/  @!P0 BRA `(.L_x_127) ;  /* 0xfffffffc00f08947 */ /* 0x010fea000383ffff */
[----:B------:R-:W-:Y:S05]  /*aa90*/  BRA `(.L_x_126) ;  /* 0xffffffcc00207947 */ /* 0x000fea000383ffff */
.L_x_135:
[----:B---3--:R3:W4:Y:S02]  /*aaa0*/  SYNCS.PHASECHK.TRANS64.TRYWAIT P0, [R62+URZ+0x40], R5 ;  /* 0x000040053e0075a7 */ /* 0x00872400080011ff */
[----:B----4-:R-:W-:Y:S05]  /*aab0*/  @!P0 NANOSLEEP.SYNCS 0x989680 ;  /* 0x009896800000895d */ /* 0x010fea0003900000 */
[----:B------:R-:W4:Y:S02]  /*aac0*/  @!P0 SYNCS.PHASECHK.TRANS64 P0, [R62+URZ+0x40], R5 ;  /* 0x000040053e0085a7 */ /* 0x000f2400080010ff */
[----:B----4-:R-:W-:Y:S05]  /*aad0*/  @!P0 BRA `(.L_x_135) ;  /* 0xfffffffc00f08947 */ /* 0x010fea000383ffff */
[----:B------:R-:W-:Y:S05]  /*aae0*/  BRA `(.L_x_134) ;  /* 0xffffffd800247947 */ /* 0x000fea000383ffff */
.L_x_143:
[----:B---3--:R3:W4:Y:S02]  /*aaf0*/  SYNCS.PHASECHK.TRANS64.TRYWAIT P0, [R62+URZ+0x40], R5 ;  /* 0x000040053e0075a7 */ /* 0x00872400080011ff */
[----:B----4-:R-:W-:Y:S05]  /*ab00*/  @!P0 NANOSLEEP.SYNCS 0x989680 ;  /* 0x009896800000895d */ /* 0x010fea0003900000 */
[----:B------:R-:W4:Y:S02]  /*ab10*/  @!P0 SYNCS.PHASECHK.TRANS64 P0, [R62+URZ+0x40], R5 ;  /* 0x000040053e0085a7 */ /* 0x000f2400080010ff */
[----:B----4-:R-:W-:Y:S05]  /*ab20*/  @!P0 BRA `(.L_x_143) ;  /* 0xfffffffc00f08947 */ /* 0x010fea000383ffff */
[----:B------:R-:W-:Y:S05]  /*ab30*/  BRA `(.L_x_142) ;  /* 0xffffffe400287947 */ /* 0x000fea000383ffff */
        .weak           $__internal_0_$__cuda_sm10x_tcgen05_guardrail_trap_col_being_dealloced_not_returned_by_alloc
        .type           $__internal_0_$__cuda_sm10x_tcgen05_guardrail_trap_col_being_dealloced_not_returned_by_alloc,@function
        .size           $__internal_0_$__cuda_sm10x_tcgen05_guardrail_trap_col_being_dealloced_not_returned_by_alloc,($__internal_1_$__cuda_sm10x_tcgen05_guardrail_trap_phase_invalid_during_alloc - $__internal_0_$__cuda_sm10x_tcgen05_guardrail_trap_col_being_dealloced_not_returned_by_alloc)
$__internal_0_$__cuda_sm10x_tcgen05_guardrail_trap_col_being_dealloced_not_returned_by_alloc:
[----:B------:R-:W-:Y:S05]  /*ab40*/  BPT.TRAP 0x1 ;  /* 0x000000040000795c */ /* 0x000fea0000300000 */
[----:B------:R-:W-:-:S04]  /*ab50*/  HFMA2 R3, -RZ, RZ, 0, 0 ;  /* 0x00000000ff037431 */ /* 0x000fc800000001ff */
[----:B------:R-:W-:Y:S05]  /*ab60*/  RET.REL.NODEC R2 `(_ZN7cutlass13device_kernelINS_4gemm6kernel13GemmUniversalIN4cute5tupleIJiiiiEEENS1_10collective13CollectiveMmaINS1_35MainloopSm100TmaUmmaWarpSpecializedILi4ELi2ELi4ENS5_IJNS4_1CILi2EEENSA_ILi4EEENSA_ILi1EEEEEEEENS5_IJNSA_ILi256EEENSA_ILi128EEESH_EEENS_6half_tENS5_IJlSD_lEEESJ_SK_NS4_8TiledMMAINS4_8MMA_AtomIJNS4_26SM100_MMA_F16BF16_2x1SM_SSISJ_SJ_fLi256ELi128ELNS4_4UMMA5MajorE0ELSP_0ELNSO_7ScaleInE0ELSQ_0EEEEEENS4_6LayoutINS5_IJSD_SD_SD_EEENS5_IJNSA_ILi0EEESV_SV_EEEEENS5_IJNS4_10UnderscoreESY_SY_EEEEENS4_28SM100_TMA_2SM_LOAD_MULTICASTENS4_14ComposedLayoutINS4_7SwizzleILi3ELi4ELi3EEENS4_18smem_ptr_flag_bitsILi16EEENST_INS5_IJNSA_ILi8EEENSA_ILi64EEEEEENS5_IJS18_SD_EEEEEEEvNS4_8identityENS4_18SM100_TMA_2SM_LOADES1C_vS1D_EENS_8epilogue10collective18CollectiveEpilogueINS1G_23Sm100TmaWarpSpecializedILi4ELi2ELi32ELb1ELb0EEEJNS5_IJSH_SH_SH_EEENS5_IJNST_ISH_SD_EENST_INSA_ILi32EEESD_EEEEESJ_SK_SJ_SK_NS1G_6fusion15FusionCallbacksIS1K_NS1Q_17LinearCombinationISJ_fSJ_fLNS_15FloatRoundStyleE2EEES1L_S1P_JEEENS4_5SM1004TMEM4LOAD26SM100_TMEM_LOAD_32dp32b32xENS4_13SM90_TMA_LOADENS12_INS13_ILi2ELi4ELi3EEES16_NST_INS5_IJS17_S1N_EEENS5_IJS1N_SD_EEEEEEENS4_39AutoVectorizingCopyWithAssumedAlignmentILi128EEENS4_14SM90_TMA_STOREES25_S27_S27_EEEvvEEEEvNT_6ParamsE) ;  /* 0xffffff5402247950 */ /* 0x000fea0003c3ffff */
        .weak           $__internal_1_$__cuda_sm10x_tcgen05_guardrail_trap_phase_invalid_during_alloc
        .type           $__internal_1_$__cuda_sm10x_tcgen05_guardrail_trap_phase_invalid_during_alloc,@function
        .size           $__internal_1_$__cuda_sm10x_tcgen05_guardrail_trap_phase_invalid_during_alloc,($__internal_2_$__cuda_sm10x_tcgen05_guardrail_trap_unallocated_columns_being_dealloced - $__internal_1_$__cuda_sm10x_tcgen05_guardrail_trap_phase_invalid_during_alloc)
$__internal_1_$__cuda_sm10x_tcgen05_guardrail_trap_phase_invalid_during_alloc:
[----:B------:R-:W-:Y:S05]  /*ab70*/  BPT.TRAP 0x1 ;  /* 0x000000040000795c */ /* 0x000fea0000300000 */
[----:B------:R-:W-:-:S04]  /*ab80*/  MOV R5, 0x0 ;  /* 0x0000000000057802 */ /* 0x000fc80000000f00 */
[----:B------:R-:W-:Y:S05]  /*ab90*/  RET.REL.NODEC R4 `(_ZN7cutlass13device_kernelINS_4gemm6kernel13GemmUniversalIN4cute5tupleIJiiiiEEENS1_10collective13CollectiveMmaINS1_35MainloopSm100TmaUmmaWarpSpecializedILi4ELi2ELi4ENS5_IJNS4_1CILi2EEENSA_ILi4EEENSA_ILi1EEEEEEEENS5_IJNSA_ILi256EEENSA_ILi128EEESH_EEENS_6half_tENS5_IJlSD_lEEESJ_SK_NS4_8TiledMMAINS4_8MMA_AtomIJNS4_26SM100_MMA_F16BF16_2x1SM_SSISJ_SJ_fLi256ELi128ELNS4_4UMMA5MajorE0ELSP_0ELNSO_7ScaleInE0ELSQ_0EEEEEENS4_6LayoutINS5_IJSD_SD_SD_EEENS5_IJNSA_ILi0EEESV_SV_EEEEENS5_IJNS4_10UnderscoreESY_SY_EEEEENS4_28SM100_TMA_2SM_LOAD_MULTICASTENS4_14ComposedLayoutINS4_7SwizzleILi3ELi4ELi3EEENS4_18smem_ptr_flag_bitsILi16EEENST_INS5_IJNSA_ILi8EEENSA_ILi64EEEEEENS5_IJS18_SD_EEEEEEEvNS4_8identityENS4_18SM100_TMA_2SM_LOADES1C_vS1D_EENS_8epilogue10collective18CollectiveEpilogueINS1G_23Sm100TmaWarpSpecializedILi4ELi2ELi32ELb1ELb0EEEJNS5_IJSH_SH_SH_EEENS5_IJNST_ISH_SD_EENST_INSA_ILi32EEESD_EEEEESJ_SK_SJ_SK_NS1G_6fusion15FusionCallbacksIS1K_NS1Q_17LinearCombinationISJ_fSJ_fLNS_15FloatRoundStyleE2EEES1L_S1P_JEEENS4_5SM1004TMEM4LOAD26SM100_TMEM_LOAD_32dp32b32xENS4_13SM90_TMA_LOADENS12_INS13_ILi2ELi4ELi3EEES16_NST_INS5_IJS17_S1N_EEENS5_IJS1N_SD_EEEEEEENS4_39AutoVectorizingCopyWithAssumedAlignmentILi128EEENS4_14SM90_TMA_STOREES25_S27_S27_EEEvvEEEEvNT_6ParamsE) ;  /* 0xffffff5404187950 */ /* 0x000fea0003c3ffff */
        .weak           $__internal_2_$__cuda_sm10x_tcgen05_guardrail_trap_unallocated_columns_being_dealloced
        .type           $__internal_2_$__cuda_sm10x_tcgen05_guardrail_trap_unallocated_columns_being_dealloced,@function
        .size           $__internal_2_$__cuda_sm10x_tcgen05_guardrail_trap_unallocated_columns_being_dealloced,(.L_x_201 - $__internal_2_$__cuda_sm10x_tcgen05_guardrail_trap_unallocated_columns_being_dealloced)
$__internal_2_$__cuda_sm10x_tcgen05_guardrail_trap_unallocated_columns_being_dealloced:
[----:B------:R-:W-:Y:S05]  /*aba0*/  BPT.TRAP 0x1 ;  /* 0x000000040000795c */ /* 0x000fea0000300000 */
[----:B------:R-:W-:-:S04]  /*abb0*/  HFMA2 R3, -RZ, RZ, 0, 0 ;  /* 0x00000000ff037431 */ /* 0x000fc800000001ff */
[----:B------:R-:W-:Y:S05]  /*abc0*/  RET.REL.NODEC R2 `(_ZN7cutlass13device_kernelINS_4gemm6kernel13GemmUniversalIN4cute5tupleIJiiiiEEENS1_10collective13CollectiveMmaINS1_35MainloopSm100TmaUmmaWarpSpecializedILi4ELi2ELi4ENS5_IJNS4_1CILi2EEENSA_ILi4EEENSA_ILi1EEEEEEEENS5_IJNSA_ILi256EEENSA_ILi128EEESH_EEENS_6half_tENS5_IJlSD_lEEESJ_SK_NS4_8TiledMMAINS4_8MMA_AtomIJNS4_26SM100_MMA_F16BF16_2x1SM_SSISJ_SJ_fLi256ELi128ELNS4_4UMMA5MajorE0ELSP_0ELNSO_7ScaleInE0ELSQ_0EEEEEENS4_6LayoutINS5_IJSD_SD_SD_EEENS5_IJNSA_ILi0EEESV_SV_EEEEENS5_IJNS4_10UnderscoreESY_SY_EEEEENS4_28SM100_TMA_2SM_LOAD_MULTICASTENS4_14ComposedLayoutINS4_7SwizzleILi3ELi4ELi3EEENS4_18smem_ptr_flag_bitsILi16EEENST_INS5_IJNSA_ILi8EEENSA_ILi64EEEEEENS5_IJS18_SD_EEEEEEEvNS4_8identityENS4_18SM100_TMA_2SM_LOADES1C_vS1D_EENS_8epilogue10collective18CollectiveEpilogueINS1G_23Sm100TmaWarpSpecializedILi4ELi2ELi32ELb1ELb0EEEJNS5_IJSH_SH_SH_EEENS5_IJNST_ISH_SD_EENST_INSA_ILi32EEESD_EEEEESJ_SK_SJ_SK_NS1G_6fusion15FusionCallbacksIS1K_NS1Q_17LinearCombinationISJ_fSJ_fLNS_15FloatRoundStyleE2EEES1L_S1P_JEEENS4_5SM1004TMEM4LOAD26SM100_TMEM_LOAD_32dp32b32xENS4_13SM90_TMA_LOADENS12_INS13_ILi2ELi4ELi3EEES16_NST_INS5_IJS17_S1N_EEENS5_IJS1N_SD_EEEEEEENS4_39AutoVectorizingCopyWithAssumedAlignmentILi128EEENS4_14SM90_TMA_STOREES25_S27_S27_EEEvvEEEEvNT_6ParamsE) ;  /* 0xffffff54020c7950 */ /* 0x000fea0003c3ffff */
.L_x_200:
[----:B------:R-:W-:-:S00]  /*abd0*/  BRA `(.L_x_200) ;  /* 0xfffffffc00fc7947 */ /* 0x000fc0000383ffff */
[----:B------:R-:W-:-:S00]  /*abe0*/  NOP ;  /* 0x0000000000007918 */ /* 0x000fc00000000000 */
        /* <DEDUP_REMOVED lines=9> */
.L_x_201:


//--------------------- .nv.global.init           --------------------------
	.section	.nv.global.init,"aw",@progbits
.nv.global.init:
	.type		$str$27,@object
	.size		$str$27,($str$28 - $str$27)
$str$27:
        /*0000*/ 	.byte	0x28, 0x61, 0x64, 0x64, 0x72, 0x65, 0x73, 0x73, 0x20, 0x26, 0x20, 0x6d, 0x61, 0x73, 0x6b, 0x29
        /*0010*/ 	.byte	0x20, 0x3d, 0x3d, 0x20, 0x30, 0x00
	.type		$str$28,@object
	.size		$str$28,($str$26 - $str$28)
$str$28:
        /*0016*/ 	.byte	0x2f, 0x74, 0x6d, 0x70, 0x2f, 0x63, 0x75, 0x74, 0x6c, 0x61, 0x73, 0x73, 0x5f, 0x73, 0x77, 0x65
        /*0026*/ 	.byte	0x65, 0x70, 0x5f, 0x73, 0x72, 0x63, 0x2f, 0x69, 0x6e, 0x63, 0x6c, 0x75, 0x64, 0x65, 0x2f, 0x63
        /*0036*/ 	.byte	0x75, 0x74, 0x65, 0x2f, 0x70, 0x6f, 0x69, 0x6e, 0x74, 0x65, 0x72, 0x5f, 0x66, 0x6c, 0x61, 0x67
        /*0046*/ 	.byte	0x67, 0x65, 0x64, 0x2e, 0x68, 0x70, 0x70, 0x00
	.type		$str$26,@object
	.size		$str$26,($str$25 - $str$26)
$str$26:
        /*004e*/ 	.byte	0x2f, 0x74, 0x6d, 0x70, 0x2f, 0x63, 0x75, 0x74, 0x6c, 0x61, 0x73, 0x73, 0x5f, 0x73, 0x77, 0x65
        /*005e*/ 	.byte	0x65, 0x70, 0x5f, 0x73, 0x72, 0x63, 0x2f, 0x69, 0x6e, 0x63, 0x6c, 0x75, 0x64, 0x65, 0x2f, 0x63
        /*006e*/ 	.byte	0x75, 0x74, 0x65, 0x2f, 0x61, 0x74, 0x6f, 0x6d, 0x2f, 0x63, 0x6f, 0x70, 0x79, 0x5f, 0x74, 0x72
        /*007e*/ 	.byte	0x61, 0x69, 0x74, 0x73, 0x5f, 0x73, 0x6d, 0x31, 0x30, 0x30, 0x2e, 0x68, 0x70, 0x70, 0x00
	.type		$str$25,@object
	.size		$str$25,(__unnamed_1 - $str$25)
$str$25:
        /*008d*/ 	.byte	0x28, 0x28, 0x75, 0x69, 0x6e, 0x74, 0x33, 0x32, 0x5f, 0x74, 0x28, 0x74, 0x68, 0x72, 0x65, 0x61
        /*009d*/ 	.byte	0x64, 0x49, 0x64, 0x78, 0x2e, 0x78, 0x29, 0x20, 0x2f, 0x20, 0x33, 0x32, 0x29, 0x20, 0x25, 0x20
        /*00ad*/ 	.byte	0x34, 0x29, 0x20, 0x3d, 0x3d, 0x20, 0x28, 0x28, 0x28, 0x74, 0x6d, 0x65, 0x6d, 0x5f, 0x61, 0x64
        /*00bd*/ 	.byte	0x64, 0x72, 0x20, 0x3e, 0x3e, 0x20, 0x31, 0x36, 0x29, 0x20, 0x2f, 0x20, 0x33, 0x32, 0x29, 0x20
        /*00cd*/ 	.byte	0x25, 0x20, 0x34, 0x29, 0x00
	.type		__unnamed_1,@object
	.size		__unnamed_1,(__unnamed_2 - __unnamed_1)
__unnamed_1:
        /*00d2*/ 	.byte	0x61, 0x75, 0x74, 0x6f, 0x20, 0x63, 0x75, 0x74, 0x65, 0x3a, 0x3a, 0x61, 0x73, 0x5f, 0x70, 0x6f
        /* <DEDUP_REMOVED lines=24> */
        /*0262*/ 	.byte	0x3e, 0x3e, 0x3e, 0x3e, 0x5d, 0x00
	.type		__unnamed_2,@object
	.size		__unnamed_2,(.L_2 - __unnamed_2)
__unnamed_2:
        /* <DEDUP_REMOVED lines=42> */
        /*0508*/ 	.byte	0x3e, 0x3e, 0x5d, 0x00
.L_2:


//--------------------- .nv.shared._ZN7cutlass13device_kernelINS_4gemm6kernel13GemmUniversalIN4cute5tupleIJiiiiEEENS1_10collective13CollectiveMmaINS1_35MainloopSm100TmaUmmaWarpSpecializedILi4ELi2ELi4ENS5_IJNS4_1CILi2EEENSA_ILi4EEENSA_ILi1EEEEEEEENS5_IJNSA_ILi256EEENSA_ILi128EEESH_EEENS_6half_tENS5_IJlSD_lEEESJ_SK_NS4_8TiledMMAINS4_8MMA_AtomIJNS4_26SM100_MMA_F16BF16_2x1SM_SSISJ_SJ_fLi256ELi128ELNS4_4UMMA5MajorE0ELSP_0ELNSO_7ScaleInE0ELSQ_0EEEEEENS4_6LayoutINS5_IJSD_SD_SD_EEENS5_IJNSA_ILi0EEESV_SV_EEEEENS5_IJNS4_10UnderscoreESY_SY_EEEEENS4_28SM100_TMA_2SM_LOAD_MULTICASTENS4_14ComposedLayoutINS4_7SwizzleILi3ELi4ELi3EEENS4_18smem_ptr_flag_bitsILi16EEENST_INS5_IJNSA_ILi8EEENSA_ILi64EEEEEENS5_IJS18_SD_EEEEEEEvNS4_8identityENS4_18SM100_TMA_2SM_LOADES1C_vS1D_EENS_8epilogue10collective18CollectiveEpilogueINS1G_23Sm100TmaWarpSpecializedILi4ELi2ELi32ELb1ELb0EEEJNS5_IJSH_SH_SH_EEENS5_IJNST_ISH_SD_EENST_INSA_ILi32EEESD_EEEEESJ_SK_SJ_SK_NS1G_6fusion15FusionCallbacksIS1K_NS1Q_17LinearCombinationISJ_fSJ_fLNS_15FloatRoundStyleE2EEES1L_S1P_JEEENS4_5SM1004TMEM4LOAD26SM100_TMEM_LOAD_32dp32b32xENS4_13SM90_TMA_LOADENS12_INS13_ILi2ELi4ELi3EEES16_NST_INS5_IJS17_S1N_EEENS5_IJS1N_SD_EEEEEEENS4_39AutoVectorizingCopyWithAssumedAlignmentILi128EEENS4_14SM90_TMA_STOREES25_S27_S27_EEEvvEEEEvNT_6ParamsE --------------------------
	.section	.nv.shared._ZN7cutlass13device_kernelINS_4gemm6kernel13GemmUniversalIN4cute5tupleIJiiiiEEENS1_10collective13CollectiveMmaINS1_35MainloopSm100TmaUmmaWarpSpecializedILi4ELi2ELi4ENS5_IJNS4_1CILi2EEENSA_ILi4EEENSA_ILi1EEEEEEEENS5_IJNSA_ILi256EEENSA_ILi128EEESH_EEENS_6half_tENS5_IJlSD_lEEESJ_SK_NS4_8TiledMMAINS4_8MMA_AtomIJNS4_26SM100_MMA_F16BF16_2x1SM_SSISJ_SJ_fLi256ELi128ELNS4_4UMMA5MajorE0ELSP_0ELNSO_7ScaleInE0ELSQ_0EEEEEENS4_6LayoutINS5_IJSD_SD_SD_EEENS5_IJNSA_ILi0EEESV_SV_EEEEENS5_IJNS4_10UnderscoreESY_SY_EEEEENS4_28SM100_TMA_2SM_LOAD_MULTICASTENS4_14ComposedLayoutINS4_7SwizzleILi3ELi4ELi3EEENS4_18smem_ptr_flag_bitsILi16EEENST_INS5_IJNSA_ILi8EEENSA_ILi64EEEEEENS5_IJS18_SD_EEEEEEEvNS4_8identityENS4_18SM100_TMA_2SM_LOADES1C_vS1D_EENS_8epilogue10collective18CollectiveEpilogueINS1G_23Sm100TmaWarpSpecializedILi4ELi2ELi32ELb1ELb0EEEJNS5_IJSH_SH_SH_EEENS5_IJNST_ISH_SD_EENST_INSA_ILi32EEESD_EEEEESJ_SK_SJ_SK_NS1G_6fusion15FusionCallbacksIS1K_NS1Q_17LinearCombinationISJ_fSJ_fLNS_15FloatRoundStyleE2EEES1L_S1P_JEEENS4_5SM1004TMEM4LOAD26SM100_TMEM_LOAD_32dp32b32xENS4_13SM90_TMA_LOADENS12_INS13_ILi2ELi4ELi3EEES16_NST_INS5_IJS17_S1N_EEENS5_IJS1N_SD_EEEEEEENS4_39AutoVectorizingCopyWithAssumedAlignmentILi128EEENS4_14SM90_TMA_STOREES25_S27_S27_EEEvvEEEEvNT_6ParamsE,"aw",@nobits
	.sectionflags	@""
	.align	16
	.zero		1024


//--------------------- .nv.shared.reserved.0     --------------------------
	.section	.nv.shared.reserved.0,"aw",@nobits
	.weak		__nv_reservedSMEM_offset_0_alias
	.size		__nv_reservedSMEM_offset_0_alias, 0, 64
	.other		__nv_reservedSMEM_offset_0_alias,@"STO_CUDA_RESERVED_SHARED STV_DEFAULT"
__nv_reservedSMEM_offset_0_alias:
	.zero		0
.nv.shared.reserved.0:
	.zero		64
	.weak		__nv_reservedSMEM_tcgen05_partition
	.type		__nv_reservedSMEM_tcgen05_partition,@object
	.size		__nv_reservedSMEM_tcgen05_partition,(.L_0 - __nv_reservedSMEM_tcgen05_partition)
__nv_reservedSMEM_tcgen05_partition:
	.zero		32
.L_0:


//--------------------- .nv.global                --------------------------
	.section	.nv.global,"aw",@nobits
.nv.global:
	.type		_ZN40_INTERNAL_324bf99a_4_k_cu_3186f0b3_309794cute1_E,@object
	.size		_ZN40_INTERNAL_324bf99a_4_k_cu_3186f0b3_309794cute1_E,(_ZN40_INTERNAL_324bf99a_4_k_cu_3186f0b3_309794cuda3std3__45__cpo6cbeginE - _ZN40_INTERNAL_324bf99a_4_k_cu_3186f0b3_309794cute1_E)
_ZN40_INTERNAL_324bf99a_4_k_cu_3186f0b3_309794cute1_E:
	.zero		1
	.type		_ZN40_INTERNAL_324bf99a_4_k_cu_3186f0b3_309794cuda3std3__45__cpo6cbeginE,@object
	.size		_ZN40_INTERNAL_324bf99a_4_k_cu_3186f0b3_309794cuda3std3__45__cpo6cbeginE,(_ZN40_INTERNAL_324bf99a_4_k_cu_3186f0b3_309794cuda3std3__48in_placeE - _ZN40_INTERNAL_324bf99a_4_k_cu_3186f0b3_309794cuda3std3__45__cpo6cbeginE)
_ZN40_INTERNAL_324bf99a_4_k_cu_3186f0b3_309794cuda3std3__45__cpo6cbeginE:
	.zero		1
	.type		_ZN40_INTERNAL_324bf99a_4_k_cu_3186f0b3_309794cuda3std3__48in_placeE,@object
	.size		_ZN40_INTERNAL_324bf99a_4_k_cu_3186f0b3_309794cuda3std3__48in_placeE,(_ZN40_INTERNAL_324bf99a_4_k_cu_3186f0b3_309794cuda3std6ranges3__45__cpo9iter_moveE - _ZN40_INTERNAL_324bf99a_4_k_cu_3186f0b3_309794cuda3std3__48in_placeE)
_ZN40_INTERNAL_324bf99a_4_k_cu_3186f0b3_309794cuda3std3__48in_placeE:
	.zero		1
	.type		_ZN40_INTERNAL_324bf99a_4_k_cu_3186f0b3_309794cuda3std6ranges3__45__cpo9iter_moveE,@object
	.size		_ZN40_INTERNAL_324bf99a_4_k_cu_3186f0b3_309794cuda3std6ranges3__45__cpo9iter_moveE,(_ZN40_INTERNAL_324bf99a_4_k_cu_3186f0b3_309794cuda3std3__45__cpo5beginE - _ZN40_INTERNAL_324bf99a_4_k_cu_3186f0b3_309794cuda3std6ranges3__45__cpo9iter_moveE)
_ZN40_INTERNAL_324bf99a_4_k_cu_3186f0b3_309794cuda3std6ranges3__45__cpo9iter_moveE:
	.zero		1
	.type		_ZN40_INTERNAL_324bf99a_4_k_cu_3186f0b3_309794cuda3std3__45__cpo5beginE,@object
	.size		_ZN40_INTERNAL_324bf99a_4_k_cu_3186f0b3_309794cuda3std3__45__cpo5beginE,(_ZN40_INTERNAL_324bf99a_4_k_cu_3186f0b3_309794cuda3std3__442_GLOBAL__N__324bf99a_4_k_cu_3186f0b3_309796ignoreE - _ZN40_INTERNAL_324bf99a_4_k_cu_3186f0b3_309794cuda3std3__45__cpo5beginE)
_ZN40_INTERNAL_324bf99a_4_k_cu_3186f0b3_309794cuda3std3__45__cpo5beginE:
	.zero		1
	.type		_ZN40_INTERNAL_324bf99a_4_k_cu_3186f0b3_309794cuda3std3__442_GLOBAL__N__324bf99a_4_k_cu_3186f0b3_309796ignoreE,@object
	.size		_ZN40_INTERNAL_324bf99a_4_k_cu_3186f0b3_309794cuda3std3__442_GLOBAL__N__324bf99a_4_k_cu_3186f0b3_309796ignoreE,(_ZN40_INTERNAL_324bf99a_4_k_cu_3186f0b3_309794cute7productE - _ZN40_INTERNAL_324bf99a_4_k_cu_3186f0b3_309794cuda3std3__442_GLOBAL__N__324bf99a_4_k_cu_3186f0b3_309796ignoreE)
_ZN40_INTERNAL_324bf99a_4_k_cu_3186f0b3_309794cuda3std3__442_GLOBAL__N__324bf99a_4_k_cu_3186f0b3_309796ignoreE:
	.zero		1
	.type		_ZN40_INTERNAL_324bf99a_4_k_cu_3186f0b3_309794cute7productE,@object
	.size		_ZN40_INTERNAL_324bf99a_4_k_cu_3186f0b3_309794cute7productE,(_ZN40_INTERNAL_324bf99a_4_k_cu_3186f0b3_309794cuda3std3__45__cpo3endE - _ZN40_INTERNAL_324bf99a_4_k_cu_3186f0b3_309794cute7productE)
_ZN40_INTERNAL_324bf99a_4_k_cu_3186f0b3_309794cute7productE:
	.zero		1
	.type		_ZN40_INTERNAL_324bf99a_4_k_cu_3186f0b3_309794cuda3std3__45__cpo3endE,@object
	.size		_ZN40_INTERNAL_324bf99a_4_k_cu_3186f0b3_309794cuda3std3__45__cpo3endE,(_ZN40_INTERNAL_324bf99a_4_k_cu_3186f0b3_309794cuda3std3__419piecewise_constructE - _ZN40_INTERNAL_324bf99a_4_k_cu_3186f0b3_309794cuda3std3__45__cpo3endE)
_ZN40_INTERNAL_324bf99a_4_k_cu_3186f0b3_309794cuda3std3__45__cpo3endE:
	.zero		1
	.type		_ZN40_INTERNAL_324bf99a_4_k_cu_3186f0b3_309794cuda3std3__419piecewise_constructE,@object
	.size		_ZN40_INTERNAL_324bf99a_4_k_cu_3186f0b3_309794cuda3std3__419piecewise_constructE,(_ZN40_INTERNAL_324bf99a_4_k_cu_3186f0b3_309794cuda3std3__45__cpo4cendE - _ZN40_INTERNAL_324bf99a_4_k_cu_3186f0b3_309794cuda3std3__419piecewise_constructE)
_ZN40_INTERNAL_324bf99a_4_k_cu_3186f0b3_309794cuda3std3__419piecewise_constructE:
	.zero		1
	.type		_ZN40_INTERNAL_324bf99a_4_k_cu_3186f0b3_309794cuda3std3__45__cpo4cendE,@object
	.size		_ZN40_INTERNAL_324bf99a_4_k_cu_3186f0b3_309794cuda3std3__45__cpo4cendE,(_ZN40_INTERNAL_324bf99a_4_k_cu_3186f0b3_309794cuda3std6ranges3__45__cpo4swapE - _ZN40_INTERNAL_324bf99a_4_k_cu_3186f0b3_309794cuda3std3__45__cpo4cendE)
_ZN40_INTERNAL_324bf99a_4_k_cu_3186f0b3_309794cuda3std3__45__cpo4cendE:
	.zero		1
	.type		_ZN40_INTERNAL_324bf99a_4_k_cu_3186f0b3_309794cuda3std6ranges3__45__cpo4swapE,@object
	.size		_ZN40_INTERNAL_324bf99a_4_k_cu_3186f0b3_309794cuda3std6ranges3__45__cpo4swapE,(.L_10 - _ZN40_INTERNAL_324bf99a_4_k_cu_3186f0b3_309794cuda3std6ranges3__45__cpo4swapE)
_ZN40_INTERNAL_324bf99a_4_k_cu_3186f0b3_309794cuda3std6ranges3__45__cpo4swapE:
	.zero		1
.L_10:


//--------------------- .nv.constant0._ZN7cutlass13device_kernelINS_4gemm6kernel13GemmUniversalIN4cute5tupleIJiiiiEEENS1_10collective13CollectiveMmaINS1_35MainloopSm100TmaUmmaWarpSpecializedILi4ELi2ELi4ENS5_IJNS4_1CILi2EEENSA_ILi4EEENSA_ILi1EEEEEEEENS5_IJNSA_ILi256EEENSA_ILi128EEESH_EEENS_6half_tENS5_IJlSD_lEEESJ_SK_NS4_8TiledMMAINS4_8MMA_AtomIJNS4_26SM100_MMA_F16BF16_2x1SM_SSISJ_SJ_fLi256ELi128ELNS4_4UMMA5MajorE0ELSP_0ELNSO_7ScaleInE0ELSQ_0EEEEEENS4_6LayoutINS5_IJSD_SD_SD_EEENS5_IJNSA_ILi0EEESV_SV_EEEEENS5_IJNS4_10UnderscoreESY_SY_EEEEENS4_28SM100_TMA_2SM_LOAD_MULTICASTENS4_14ComposedLayoutINS4_7SwizzleILi3ELi4ELi3EEENS4_18smem_ptr_flag_bitsILi16EEENST_INS5_IJNSA_ILi8EEENSA_ILi64EEEEEENS5_IJS18_SD_EEEEEEEvNS4_8identityENS4_18SM100_TMA_2SM_LOADES1C_vS1D_EENS_8epilogue10collective18CollectiveEpilogueINS1G_23Sm100TmaWarpSpecializedILi4ELi2ELi32ELb1ELb0EEEJNS5_IJSH_SH_SH_EEENS5_IJNST_ISH_SD_EENST_INSA_ILi32EEESD_EEEEESJ_SK_SJ_SK_NS1G_6fusion15FusionCallbacksIS1K_NS1Q_17LinearCombinationISJ_fSJ_fLNS_15FloatRoundStyleE2EEES1L_S1P_JEEENS4_5SM1004TMEM4LOAD26SM100_TMEM_LOAD_32dp32b32xENS4_13SM90_TMA_LOADENS12_INS13_ILi2ELi4ELi3EEES16_NST_INS5_IJS17_S1N_EEENS5_IJS1N_SD_EEEEEEENS4_39AutoVectorizingCopyWithAssumedAlignmentILi128EEENS4_14SM90_TMA_STOREES25_S27_S27_EEEvvEEEEvNT_6ParamsE --------------------------
	.section	.nv.constant0._ZN7cutlass13device_kernelINS_4gemm6kernel13GemmUniversalIN4cute5tupleIJiiiiEEENS1_10collective13CollectiveMmaINS1_35MainloopSm100TmaUmmaWarpSpecializedILi4ELi2ELi4ENS5_IJNS4_1CILi2EEENSA_ILi4EEENSA_ILi1EEEEEEEENS5_IJNSA_ILi256EEENSA_ILi128EEESH_EEENS_6half_tENS5_IJlSD_lEEESJ_SK_NS4_8TiledMMAINS4_8MMA_AtomIJNS4_26SM100_MMA_F16BF16_2x1SM_SSISJ_SJ_fLi256ELi128ELNS4_4UMMA5MajorE0ELSP_0ELNSO_7ScaleInE0ELSQ_0EEEEEENS4_6LayoutINS5_IJSD_SD_SD_EEENS5_IJNSA_ILi0EEESV_SV_EEEEENS5_IJNS4_10UnderscoreESY_SY_EEEEENS4_28SM100_TMA_2SM_LOAD_MULTICASTENS4_14ComposedLayoutINS4_7SwizzleILi3ELi4ELi3EEENS4_18smem_ptr_flag_bitsILi16EEENST_INS5_IJNSA_ILi8EEENSA_ILi64EEEEEENS5_IJS18_SD_EEEEEEEvNS4_8identityENS4_18SM100_TMA_2SM_LOADES1C_vS1D_EENS_8epilogue10collective18CollectiveEpilogueINS1G_23Sm100TmaWarpSpecializedILi4ELi2ELi32ELb1ELb0EEEJNS5_IJSH_SH_SH_EEENS5_IJNST_ISH_SD_EENST_INSA_ILi32EEESD_EEEEESJ_SK_SJ_SK_NS1G_6fusion15FusionCallbacksIS1K_NS1Q_17LinearCombinationISJ_fSJ_fLNS_15FloatRoundStyleE2EEES1L_S1P_JEEENS4_5SM1004TMEM4LOAD26SM100_TMEM_LOAD_32dp32b32xENS4_13SM90_TMA_LOADENS12_INS13_ILi2ELi4ELi3EEES16_NST_INS5_IJS17_S1N_EEENS5_IJS1N_SD_EEEEEEENS4_39AutoVectorizingCopyWithAssumedAlignmentILi128EEENS4_14SM90_TMA_STOREES25_S27_S27_EEEvvEEEEvNT_6ParamsE,"a",@progbits
	.sectionflags	@""
	.align	4
.nv.constant0._ZN7cutlass13device_kernelINS_4gemm6kernel13GemmUniversalIN4cute5tupleIJiiiiEEENS1_10collective13CollectiveMmaINS1_35MainloopSm100TmaUmmaWarpSpecializedILi4ELi2ELi4ENS5_IJNS4_1CILi2EEENSA_ILi4EEENSA_ILi1EEEEEEEENS5_IJNSA_ILi256EEENSA_ILi128EEESH_EEENS_6half_tENS5_IJlSD_lEEESJ_SK_NS4_8TiledMMAINS4_8MMA_AtomIJNS4_26SM100_MMA_F16BF16_2x1SM_SSISJ_SJ_fLi256ELi128ELNS4_4UMMA5MajorE0ELSP_0ELNSO_7ScaleInE0ELSQ_0EEEEEENS4_6LayoutINS5_IJSD_SD_SD_EEENS5_IJNSA_ILi0EEESV_SV_EEEEENS5_IJNS4_10UnderscoreESY_SY_EEEEENS4_28SM100_TMA_2SM_LOAD_MULTICASTENS4_14ComposedLayoutINS4_7SwizzleILi3ELi4ELi3EEENS4_18smem_ptr_flag_bitsILi16EEENST_INS5_IJNSA_ILi8EEENSA_ILi64EEEEEENS5_IJS18_SD_EEEEEEEvNS4_8identityENS4_18SM100_TMA_2SM_LOADES1C_vS1D_EENS_8epilogue10collective18CollectiveEpilogueINS1G_23Sm100TmaWarpSpecializedILi4ELi2ELi32ELb1ELb0EEEJNS5_IJSH_SH_SH_EEENS5_IJNST_ISH_SD_EENST_INSA_ILi32EEESD_EEEEESJ_SK_SJ_SK_NS1G_6fusion15FusionCallbacksIS1K_NS1Q_17LinearCombinationISJ_fSJ_fLNS_15FloatRoundStyleE2EEES1L_S1P_JEEENS4_5SM1004TMEM4LOAD26SM100_TMEM_LOAD_32dp32b32xENS4_13SM90_TMA_LOADENS12_INS13_ILi2ELi4ELi3EEES16_NST_INS5_IJS17_S1N_EEENS5_IJS1N_SD_EEEEEEENS4_39AutoVectorizingCopyWithAssumedAlignmentILi128EEENS4_14SM90_TMA_STOREES25_S27_S27_EEEvvEEEEvNT_6ParamsE:
	.zero		2944


//--------------------- SYMBOLS --------------------------

	.type		.nv.reservedSmem.offset0,@object
	.size		.nv.reservedSmem.offset0,0x4
	.type		.nv.reservedSmem.cap,@object
	.size		.nv.reservedSmem.cap,0x4
	.type		__assertfail,@function
